//
// Generated by NVIDIA NVVM Compiler
//
// Compiler Build ID: CL-36424714
// Cuda compilation tools, release 13.0, V13.0.88
// Based on NVVM 20.0.0
//

.version 9.0
.target sm_100
.address_size 64

	// .globl	_Z16calculate_forcesP6float4S0_S0_Pfi
// _ZZ16calculate_forcesP6float4S0_S0_PfiE2sp has been demoted

.visible .entry _Z16calculate_forcesP6float4S0_S0_Pfi(
	.param .u64 .ptr .align 1 _Z16calculate_forcesP6float4S0_S0_Pfi_param_0,
	.param .u64 .ptr .align 1 _Z16calculate_forcesP6float4S0_S0_Pfi_param_1,
	.param .u64 .ptr .align 1 _Z16calculate_forcesP6float4S0_S0_Pfi_param_2,
	.param .u64 .ptr .align 1 _Z16calculate_forcesP6float4S0_S0_Pfi_param_3,
	.param .u32 _Z16calculate_forcesP6float4S0_S0_Pfi_param_4
)
{
	.reg .pred 	%p<41>;
	.reg .b32 	%r<80>;
	.reg .b32 	%f<323>;
	.reg .b64 	%rd<22>;
	.reg .b64 	%fd<7>;
	// demoted variable
	.shared .align 16 .b8 _ZZ16calculate_forcesP6float4S0_S0_PfiE2sp[8192];
	ld.param.u64 	%rd9, [_Z16calculate_forcesP6float4S0_S0_Pfi_param_0];
	ld.param.u64 	%rd10, [_Z16calculate_forcesP6float4S0_S0_Pfi_param_2];
	ld.param.u64 	%rd8, [_Z16calculate_forcesP6float4S0_S0_Pfi_param_3];
	ld.param.u32 	%r16, [_Z16calculate_forcesP6float4S0_S0_Pfi_param_4];
	cvta.to.global.u64 	%rd1, %rd9;
	cvta.to.global.u64 	%rd11, %rd10;
	cvta.to.global.u64 	%rd2, %rd8;
	mov.u32 	%r1, %tid.x;
	mov.u32 	%r17, %ctaid.x;
	mov.u32 	%r18, %ntid.x;
	mul.lo.s32 	%r2, %r17, %r18;
	add.s32 	%r19, %r2, %r1;
	cvt.s64.s32 	%rd3, %r19;
	mul.wide.s32 	%rd12, %r19, 16;
	add.s64 	%rd4, %rd11, %rd12;
	ld.global.v4.f32 	{%f317, %f318, %f319, %f4}, [%rd4];
	add.s64 	%rd13, %rd1, %rd12;
	.pragma "used_bytes_mask 4095";
	ld.global.v4.f32 	{%f8, %f9, %f10, %f56}, [%rd13];
	setp.lt.s32 	%p1, %r16, 512;
	@%p1 bra 	$L__BB0_27;
	shl.b64 	%rd14, %rd3, 2;
	add.s64 	%rd15, %rd2, %rd14;
	ld.global.f32 	%f57, [%rd15];
	cvt.f64.f32 	%fd2, %f57;
	mul.f64 	%fd1, %fd2, 0d3DD25598616DD9F1;
	neg.s32 	%r3, %r19;
	shr.s32 	%r22, %r16, 31;
	shr.u32 	%r23, %r22, 23;
	add.s32 	%r24, %r16, %r23;
	shr.s32 	%r4, %r24, 9;
	mov.b32 	%r75, 0;
	mov.u32 	%r76, %r75;
$L__BB0_2:
	ld.param.u64 	%rd20, [_Z16calculate_forcesP6float4S0_S0_Pfi_param_3];
	add.s32 	%r27, %r76, %r1;
	mul.wide.u32 	%rd16, %r27, 16;
	add.s64 	%rd17, %rd1, %rd16;
	ld.global.v4.f32 	{%f58, %f59, %f60, %f61}, [%rd17];
	shl.b32 	%r28, %r1, 4;
	mov.u32 	%r29, _ZZ16calculate_forcesP6float4S0_S0_PfiE2sp;
	add.s32 	%r30, %r29, %r28;
	st.shared.v4.f32 	[%r30], {%f58, %f59, %f60, %f61};
	bar.sync 	0;
	mul.wide.u32 	%rd18, %r76, 4;
	cvta.to.global.u64 	%rd19, %rd20;
	add.s64 	%rd21, %rd19, %rd18;
	add.s32 	%r77, %r3, %r76;
	add.s32 	%r79, %r29, 4;
	mov.b32 	%r78, 4;
$L__BB0_3:
	setp.eq.s32 	%p2, %r77, 0;
	@%p2 bra 	$L__BB0_25;
	ld.shared.f32 	%f17, [%r79+-4];
	sub.f32 	%f18, %f8, %f17;
	abs.f32 	%f19, %f18;
	setp.eq.f32 	%p3, %f18, 0f3F800000;
	mov.f32 	%f313, 0f3F800000;
	@%p3 bra 	$L__BB0_9;
	setp.num.f32 	%p4, %f19, %f19;
	@%p4 bra 	$L__BB0_7;
	mov.f32 	%f118, 0f40000000;
	add.rn.f32 	%f313, %f18, %f118;
	bra.uni 	$L__BB0_9;
$L__BB0_7:
	setp.lt.f32 	%p5, %f19, 0f00800000;
	mul.f32 	%f63, %f19, 0f4B800000;
	selp.f32 	%f64, %f63, %f19, %p5;
	mov.b32 	%r31, %f64;
	add.s32 	%r32, %r31, -1060439283;
	and.b32  	%r33, %r32, -8388608;
	sub.s32 	%r34, %r31, %r33;
	mov.b32 	%f65, %r34;
	cvt.rn.f32.s32 	%f66, %r33;
	selp.f32 	%f67, 0fC1C00000, 0f00000000, %p5;
	fma.rn.f32 	%f68, %f66, 0f34000000, %f67;
	add.f32 	%f69, %f65, 0fBF800000;
	add.f32 	%f70, %f65, 0f3F800000;
	rcp.approx.ftz.f32 	%f71, %f70;
	add.f32 	%f72, %f69, %f69;
	mul.f32 	%f73, %f72, %f71;
	mul.f32 	%f74, %f73, %f73;
	neg.f32 	%f75, %f73;
	sub.f32 	%f76, %f69, %f73;
	add.f32 	%f77, %f76, %f76;
	fma.rn.f32 	%f78, %f75, %f69, %f77;
	mul.rn.f32 	%f79, %f71, %f78;
	fma.rn.f32 	%f80, %f74, 0f3A2C32E4, 0f3B52E7DB;
	fma.rn.f32 	%f81, %f80, %f74, 0f3C93BB73;
	fma.rn.f32 	%f82, %f81, %f74, 0f3DF6384F;
	mul.rn.f32 	%f83, %f82, %f74;
	fma.rn.f32 	%f84, %f73, 0f3FB8AA3B, %f68;
	mul.f32 	%f85, %f83, 0f40400000;
	sub.f32 	%f86, %f68, %f84;
	fma.rn.f32 	%f87, %f73, 0f3FB8AA3B, %f86;
	fma.rn.f32 	%f88, %f79, 0f3FB8AA3B, %f87;
	fma.rn.f32 	%f89, %f73, 0f32A55E34, %f88;
	fma.rn.f32 	%f90, %f85, %f79, %f89;
	fma.rn.f32 	%f91, %f83, %f73, %f90;
	add.rn.f32 	%f92, %f84, %f91;
	mov.f32 	%f93, 0f40000000;
	mul.rn.f32 	%f94, %f92, %f93;
	cvt.rni.f32.f32 	%f95, %f94;
	sub.f32 	%f96, %f94, %f95;
	neg.f32 	%f97, %f94;
	fma.rn.f32 	%f98, %f92, 0f40000000, %f97;
	neg.f32 	%f99, %f84;
	add.rn.f32 	%f100, %f92, %f99;
	neg.f32 	%f101, %f100;
	add.rn.f32 	%f102, %f91, %f101;
	fma.rn.f32 	%f103, %f102, 0f40000000, %f98;
	add.f32 	%f104, %f96, %f103;
	setp.gt.f32 	%p6, %f95, 0f00000000;
	selp.b32 	%r35, 0, -2097152000, %p6;
	setp.neu.f32 	%p7, %f18, 0f00000000;
	setp.neu.f32 	%p8, %f19, 0f7F800000;
	setp.lt.f32 	%p9, %f94, 0f00000000;
	selp.f32 	%f105, 0f00000000, 0f7F800000, %p9;
	abs.f32 	%f106, %f94;
	setp.gt.f32 	%p10, %f106, 0f43180000;
	cvt.rzi.s32.f32 	%r36, %f95;
	shl.b32 	%r37, %r36, 23;
	sub.s32 	%r38, %r37, %r35;
	mov.b32 	%f107, %r38;
	add.s32 	%r39, %r35, 2130706432;
	mov.b32 	%f108, %r39;
	fma.rn.f32 	%f109, %f104, 0f391FCB8E, 0f3AAF85ED;
	fma.rn.f32 	%f110, %f109, %f104, 0f3C1D9856;
	fma.rn.f32 	%f111, %f110, %f104, 0f3D6357BB;
	fma.rn.f32 	%f112, %f111, %f104, 0f3E75FDEC;
	fma.rn.f32 	%f113, %f112, %f104, 0f3F317218;
	fma.rn.f32 	%f114, %f113, %f104, 0f3F800000;
	mul.f32 	%f115, %f114, %f108;
	mul.f32 	%f116, %f115, %f107;
	selp.f32 	%f313, %f105, %f116, %p10;
	and.pred  	%p11, %p7, %p8;
	@%p11 bra 	$L__BB0_9;
	add.f32 	%f117, %f18, %f18;
	mov.b32 	%r40, %f117;
	and.b32  	%r41, %r40, 2147483647;
	mov.b32 	%f313, %r41;
$L__BB0_9:
	ld.shared.f32 	%f24, [%r79];
	sub.f32 	%f25, %f9, %f24;
	abs.f32 	%f26, %f25;
	setp.eq.f32 	%p12, %f25, 0f3F800000;
	mov.f32 	%f314, 0f3F800000;
	@%p12 bra 	$L__BB0_14;
	setp.num.f32 	%p13, %f26, %f26;
	@%p13 bra 	$L__BB0_12;
	mov.f32 	%f177, 0f40000000;
	add.rn.f32 	%f314, %f25, %f177;
	bra.uni 	$L__BB0_14;
$L__BB0_12:
	abs.f32 	%f120, %f25;
	setp.lt.f32 	%p14, %f120, 0f00800000;
	mul.f32 	%f122, %f120, 0f4B800000;
	selp.f32 	%f123, %f122, %f120, %p14;
	mov.b32 	%r42, %f123;
	add.s32 	%r43, %r42, -1060439283;
	and.b32  	%r44, %r43, -8388608;
	sub.s32 	%r45, %r42, %r44;
	mov.b32 	%f124, %r45;
	cvt.rn.f32.s32 	%f125, %r44;
	selp.f32 	%f126, 0fC1C00000, 0f00000000, %p14;
	fma.rn.f32 	%f127, %f125, 0f34000000, %f126;
	add.f32 	%f128, %f124, 0fBF800000;
	add.f32 	%f129, %f124, 0f3F800000;
	rcp.approx.ftz.f32 	%f130, %f129;
	add.f32 	%f131, %f128, %f128;
	mul.f32 	%f132, %f131, %f130;
	mul.f32 	%f133, %f132, %f132;
	neg.f32 	%f134, %f132;
	sub.f32 	%f135, %f128, %f132;
	add.f32 	%f136, %f135, %f135;
	fma.rn.f32 	%f137, %f134, %f128, %f136;
	mul.rn.f32 	%f138, %f130, %f137;
	fma.rn.f32 	%f139, %f133, 0f3A2C32E4, 0f3B52E7DB;
	fma.rn.f32 	%f140, %f139, %f133, 0f3C93BB73;
	fma.rn.f32 	%f141, %f140, %f133, 0f3DF6384F;
	mul.rn.f32 	%f142, %f141, %f133;
	fma.rn.f32 	%f143, %f132, 0f3FB8AA3B, %f127;
	mul.f32 	%f144, %f142, 0f40400000;
	sub.f32 	%f145, %f127, %f143;
	fma.rn.f32 	%f146, %f132, 0f3FB8AA3B, %f145;
	fma.rn.f32 	%f147, %f138, 0f3FB8AA3B, %f146;
	fma.rn.f32 	%f148, %f132, 0f32A55E34, %f147;
	fma.rn.f32 	%f149, %f144, %f138, %f148;
	fma.rn.f32 	%f150, %f142, %f132, %f149;
	add.rn.f32 	%f151, %f143, %f150;
	mov.f32 	%f152, 0f40000000;
	mul.rn.f32 	%f153, %f151, %f152;
	cvt.rni.f32.f32 	%f154, %f153;
	sub.f32 	%f155, %f153, %f154;
	neg.f32 	%f156, %f153;
	fma.rn.f32 	%f157, %f151, 0f40000000, %f156;
	neg.f32 	%f158, %f143;
	add.rn.f32 	%f159, %f151, %f158;
	neg.f32 	%f160, %f159;
	add.rn.f32 	%f161, %f150, %f160;
	fma.rn.f32 	%f162, %f161, 0f40000000, %f157;
	add.f32 	%f163, %f155, %f162;
	setp.gt.f32 	%p15, %f154, 0f00000000;
	selp.b32 	%r46, 0, -2097152000, %p15;
	setp.neu.f32 	%p16, %f25, 0f00000000;
	setp.neu.f32 	%p17, %f120, 0f7F800000;
	setp.lt.f32 	%p18, %f153, 0f00000000;
	selp.f32 	%f164, 0f00000000, 0f7F800000, %p18;
	abs.f32 	%f165, %f153;
	setp.gt.f32 	%p19, %f165, 0f43180000;
	cvt.rzi.s32.f32 	%r47, %f154;
	shl.b32 	%r48, %r47, 23;
	sub.s32 	%r49, %r48, %r46;
	mov.b32 	%f166, %r49;
	add.s32 	%r50, %r46, 2130706432;
	mov.b32 	%f167, %r50;
	fma.rn.f32 	%f168, %f163, 0f391FCB8E, 0f3AAF85ED;
	fma.rn.f32 	%f169, %f168, %f163, 0f3C1D9856;
	fma.rn.f32 	%f170, %f169, %f163, 0f3D6357BB;
	fma.rn.f32 	%f171, %f170, %f163, 0f3E75FDEC;
	fma.rn.f32 	%f172, %f171, %f163, 0f3F317218;
	fma.rn.f32 	%f173, %f172, %f163, 0f3F800000;
	mul.f32 	%f174, %f173, %f167;
	mul.f32 	%f175, %f174, %f166;
	selp.f32 	%f314, %f164, %f175, %p19;
	and.pred  	%p20, %p16, %p17;
	@%p20 bra 	$L__BB0_14;
	add.f32 	%f176, %f25, %f25;
	mov.b32 	%r51, %f176;
	and.b32  	%r52, %r51, 2147483647;
	mov.b32 	%f314, %r52;
$L__BB0_14:
	add.f32 	%f31, %f313, %f314;
	ld.shared.f32 	%f32, [%r79+4];
	sub.f32 	%f33, %f10, %f32;
	abs.f32 	%f34, %f33;
	setp.eq.f32 	%p21, %f33, 0f3F800000;
	mov.f32 	%f315, 0f3F800000;
	@%p21 bra 	$L__BB0_19;
	setp.num.f32 	%p22, %f34, %f34;
	@%p22 bra 	$L__BB0_17;
	mov.f32 	%f236, 0f40000000;
	add.rn.f32 	%f315, %f33, %f236;
	bra.uni 	$L__BB0_19;
$L__BB0_17:
	abs.f32 	%f179, %f33;
	setp.lt.f32 	%p23, %f179, 0f00800000;
	mul.f32 	%f181, %f179, 0f4B800000;
	selp.f32 	%f182, %f181, %f179, %p23;
	mov.b32 	%r53, %f182;
	add.s32 	%r54, %r53, -1060439283;
	and.b32  	%r55, %r54, -8388608;
	sub.s32 	%r56, %r53, %r55;
	mov.b32 	%f183, %r56;
	cvt.rn.f32.s32 	%f184, %r55;
	selp.f32 	%f185, 0fC1C00000, 0f00000000, %p23;
	fma.rn.f32 	%f186, %f184, 0f34000000, %f185;
	add.f32 	%f187, %f183, 0fBF800000;
	add.f32 	%f188, %f183, 0f3F800000;
	rcp.approx.ftz.f32 	%f189, %f188;
	add.f32 	%f190, %f187, %f187;
	mul.f32 	%f191, %f190, %f189;
	mul.f32 	%f192, %f191, %f191;
	neg.f32 	%f193, %f191;
	sub.f32 	%f194, %f187, %f191;
	add.f32 	%f195, %f194, %f194;
	fma.rn.f32 	%f196, %f193, %f187, %f195;
	mul.rn.f32 	%f197, %f189, %f196;
	fma.rn.f32 	%f198, %f192, 0f3A2C32E4, 0f3B52E7DB;
	fma.rn.f32 	%f199, %f198, %f192, 0f3C93BB73;
	fma.rn.f32 	%f200, %f199, %f192, 0f3DF6384F;
	mul.rn.f32 	%f201, %f200, %f192;
	fma.rn.f32 	%f202, %f191, 0f3FB8AA3B, %f186;
	mul.f32 	%f203, %f201, 0f40400000;
	sub.f32 	%f204, %f186, %f202;
	fma.rn.f32 	%f205, %f191, 0f3FB8AA3B, %f204;
	fma.rn.f32 	%f206, %f197, 0f3FB8AA3B, %f205;
	fma.rn.f32 	%f207, %f191, 0f32A55E34, %f206;
	fma.rn.f32 	%f208, %f203, %f197, %f207;
	fma.rn.f32 	%f209, %f201, %f191, %f208;
	add.rn.f32 	%f210, %f202, %f209;
	mov.f32 	%f211, 0f40000000;
	mul.rn.f32 	%f212, %f210, %f211;
	cvt.rni.f32.f32 	%f213, %f212;
	sub.f32 	%f214, %f212, %f213;
	neg.f32 	%f215, %f212;
	fma.rn.f32 	%f216, %f210, 0f40000000, %f215;
	neg.f32 	%f217, %f202;
	add.rn.f32 	%f218, %f210, %f217;
	neg.f32 	%f219, %f218;
	add.rn.f32 	%f220, %f209, %f219;
	fma.rn.f32 	%f221, %f220, 0f40000000, %f216;
	add.f32 	%f222, %f214, %f221;
	setp.gt.f32 	%p24, %f213, 0f00000000;
	selp.b32 	%r57, 0, -2097152000, %p24;
	setp.neu.f32 	%p25, %f33, 0f00000000;
	setp.neu.f32 	%p26, %f179, 0f7F800000;
	setp.lt.f32 	%p27, %f212, 0f00000000;
	selp.f32 	%f223, 0f00000000, 0f7F800000, %p27;
	abs.f32 	%f224, %f212;
	setp.gt.f32 	%p28, %f224, 0f43180000;
	cvt.rzi.s32.f32 	%r58, %f213;
	shl.b32 	%r59, %r58, 23;
	sub.s32 	%r60, %r59, %r57;
	mov.b32 	%f225, %r60;
	add.s32 	%r61, %r57, 2130706432;
	mov.b32 	%f226, %r61;
	fma.rn.f32 	%f227, %f222, 0f391FCB8E, 0f3AAF85ED;
	fma.rn.f32 	%f228, %f227, %f222, 0f3C1D9856;
	fma.rn.f32 	%f229, %f228, %f222, 0f3D6357BB;
	fma.rn.f32 	%f230, %f229, %f222, 0f3E75FDEC;
	fma.rn.f32 	%f231, %f230, %f222, 0f3F317218;
	fma.rn.f32 	%f232, %f231, %f222, 0f3F800000;
	mul.f32 	%f233, %f232, %f226;
	mul.f32 	%f234, %f233, %f225;
	selp.f32 	%f315, %f223, %f234, %p28;
	and.pred  	%p29, %p25, %p26;
	@%p29 bra 	$L__BB0_19;
	add.f32 	%f235, %f33, %f33;
	mov.b32 	%r62, %f235;
	and.b32  	%r63, %r62, 2147483647;
	mov.b32 	%f315, %r63;
$L__BB0_19:
	add.f32 	%f238, %f31, %f315;
	sqrt.rn.f32 	%f39, %f238;
	add.f32 	%f40, %f39, 0f00000000;
	ld.global.f32 	%f41, [%rd21];
	abs.f32 	%f42, %f40;
	setp.eq.f32 	%p30, %f39, 0f3F800000;
	mov.f32 	%f316, 0f3F800000;
	@%p30 bra 	$L__BB0_24;
	setp.num.f32 	%p31, %f42, %f42;
	@%p31 bra 	$L__BB0_22;
	mov.f32 	%f296, 0f40000000;
	add.rn.f32 	%f316, %f40, %f296;
	bra.uni 	$L__BB0_24;
$L__BB0_22:
	abs.f32 	%f239, %f40;
	setp.lt.f32 	%p32, %f239, 0f00800000;
	mul.f32 	%f241, %f239, 0f4B800000;
	selp.f32 	%f242, %f241, %f239, %p32;
	mov.b32 	%r64, %f242;
	add.s32 	%r65, %r64, -1060439283;
	and.b32  	%r66, %r65, -8388608;
	sub.s32 	%r67, %r64, %r66;
	mov.b32 	%f243, %r67;
	cvt.rn.f32.s32 	%f244, %r66;
	selp.f32 	%f245, 0fC1C00000, 0f00000000, %p32;
	fma.rn.f32 	%f246, %f244, 0f34000000, %f245;
	add.f32 	%f247, %f243, 0fBF800000;
	add.f32 	%f248, %f243, 0f3F800000;
	rcp.approx.ftz.f32 	%f249, %f248;
	add.f32 	%f250, %f247, %f247;
	mul.f32 	%f251, %f250, %f249;
	mul.f32 	%f252, %f251, %f251;
	neg.f32 	%f253, %f251;
	sub.f32 	%f254, %f247, %f251;
	add.f32 	%f255, %f254, %f254;
	fma.rn.f32 	%f256, %f253, %f247, %f255;
	mul.rn.f32 	%f257, %f249, %f256;
	fma.rn.f32 	%f258, %f252, 0f3A2C32E4, 0f3B52E7DB;
	fma.rn.f32 	%f259, %f258, %f252, 0f3C93BB73;
	fma.rn.f32 	%f260, %f259, %f252, 0f3DF6384F;
	mul.rn.f32 	%f261, %f260, %f252;
	fma.rn.f32 	%f262, %f251, 0f3FB8AA3B, %f246;
	mul.f32 	%f263, %f261, 0f40400000;
	sub.f32 	%f264, %f246, %f262;
	fma.rn.f32 	%f265, %f251, 0f3FB8AA3B, %f264;
	fma.rn.f32 	%f266, %f257, 0f3FB8AA3B, %f265;
	fma.rn.f32 	%f267, %f251, 0f32A55E34, %f266;
	fma.rn.f32 	%f268, %f263, %f257, %f267;
	fma.rn.f32 	%f269, %f261, %f251, %f268;
	add.rn.f32 	%f270, %f262, %f269;
	mov.f32 	%f271, 0f40000000;
	mul.rn.f32 	%f272, %f270, %f271;
	cvt.rni.f32.f32 	%f273, %f272;
	sub.f32 	%f274, %f272, %f273;
	neg.f32 	%f275, %f272;
	fma.rn.f32 	%f276, %f270, 0f40000000, %f275;
	neg.f32 	%f277, %f262;
	add.rn.f32 	%f278, %f270, %f277;
	neg.f32 	%f279, %f278;
	add.rn.f32 	%f280, %f269, %f279;
	fma.rn.f32 	%f281, %f280, 0f40000000, %f276;
	add.f32 	%f282, %f274, %f281;
	setp.gt.f32 	%p33, %f273, 0f00000000;
	selp.b32 	%r68, 0, -2097152000, %p33;
	setp.neu.f32 	%p34, %f39, 0f00000000;
	setp.neu.f32 	%p35, %f239, 0f7F800000;
	setp.lt.f32 	%p36, %f272, 0f00000000;
	selp.f32 	%f283, 0f00000000, 0f7F800000, %p36;
	abs.f32 	%f284, %f272;
	setp.gt.f32 	%p37, %f284, 0f43180000;
	cvt.rzi.s32.f32 	%r69, %f273;
	shl.b32 	%r70, %r69, 23;
	sub.s32 	%r71, %r70, %r68;
	mov.b32 	%f285, %r71;
	add.s32 	%r72, %r68, 2130706432;
	mov.b32 	%f286, %r72;
	fma.rn.f32 	%f287, %f282, 0f391FCB8E, 0f3AAF85ED;
	fma.rn.f32 	%f288, %f287, %f282, 0f3C1D9856;
	fma.rn.f32 	%f289, %f288, %f282, 0f3D6357BB;
	fma.rn.f32 	%f290, %f289, %f282, 0f3E75FDEC;
	fma.rn.f32 	%f291, %f290, %f282, 0f3F317218;
	fma.rn.f32 	%f292, %f291, %f282, 0f3F800000;
	mul.f32 	%f293, %f292, %f286;
	mul.f32 	%f294, %f293, %f285;
	selp.f32 	%f316, %f283, %f294, %p37;
	and.pred  	%p38, %p34, %p35;
	@%p38 bra 	$L__BB0_24;
	add.f32 	%f295, %f40, %f40;
	mov.b32 	%r73, %f295;
	and.b32  	%r74, %r73, 2147483647;
	mov.b32 	%f316, %r74;
$L__BB0_24:
	cvt.f64.f32 	%fd3, %f316;
	cvt.f64.f32 	%fd4, %f41;
	mul.f64 	%fd5, %fd1, %fd4;
	div.rn.f64 	%fd6, %fd5, %fd3;
	cvt.rn.f32.f64 	%f297, %fd6;
	sub.f32 	%f298, %f17, %f8;
	sub.f32 	%f299, %f24, %f9;
	sub.f32 	%f300, %f32, %f10;
	mul.f32 	%f301, %f298, %f297;
	div.rn.f32 	%f302, %f301, %f40;
	add.f32 	%f317, %f317, %f302;
	mul.f32 	%f303, %f299, %f297;
	div.rn.f32 	%f304, %f303, %f40;
	add.f32 	%f318, %f318, %f304;
	mul.f32 	%f305, %f300, %f297;
	div.rn.f32 	%f306, %f305, %f40;
	add.f32 	%f319, %f319, %f306;
$L__BB0_25:
	add.s32 	%r79, %r79, 16;
	add.s32 	%r78, %r78, 16;
	add.s64 	%rd21, %rd21, 4;
	add.s32 	%r77, %r77, 1;
	setp.ne.s32 	%p39, %r78, 8196;
	@%p39 bra 	$L__BB0_3;
	bar.sync 	0;
	add.s32 	%r75, %r75, 1;
	add.s32 	%r76, %r76, 512;
	setp.ne.s32 	%p40, %r75, %r4;
	@%p40 bra 	$L__BB0_2;
$L__BB0_27:
	st.global.v4.f32 	[%rd4], {%f317, %f318, %f319, %f4};
	ret;

}
	// .globl	_Z14move_particlesP6float4S0_S0_Pfi
.visible .entry _Z14move_particlesP6float4S0_S0_Pfi(
	.param .u64 .ptr .align 1 _Z14move_particlesP6float4S0_S0_Pfi_param_0,
	.param .u64 .ptr .align 1 _Z14move_particlesP6float4S0_S0_Pfi_param_1,
	.param .u64 .ptr .align 1 _Z14move_particlesP6float4S0_S0_Pfi_param_2,
	.param .u64 .ptr .align 1 _Z14move_particlesP6float4S0_S0_Pfi_param_3,
	.param .u32 _Z14move_particlesP6float4S0_S0_Pfi_param_4
)
{
	.reg .b32 	%r<5>;
	.reg .b32 	%f<33>;
	.reg .b64 	%rd<15>;
	.reg .b64 	%fd<13>;

	ld.param.u64 	%rd1, [_Z14move_particlesP6float4S0_S0_Pfi_param_0];
	ld.param.u64 	%rd2, [_Z14move_particlesP6float4S0_S0_Pfi_param_1];
	ld.param.u64 	%rd3, [_Z14move_particlesP6float4S0_S0_Pfi_param_2];
	ld.param.u64 	%rd4, [_Z14move_particlesP6float4S0_S0_Pfi_param_3];
	cvta.to.global.u64 	%rd5, %rd4;
	cvta.to.global.u64 	%rd6, %rd1;
	cvta.to.global.u64 	%rd7, %rd2;
	cvta.to.global.u64 	%rd8, %rd3;
	mov.u32 	%r1, %tid.x;
	mov.u32 	%r2, %ctaid.x;
	mov.u32 	%r3, %ntid.x;
	mad.lo.s32 	%r4, %r2, %r3, %r1;
	mul.wide.s32 	%rd9, %r4, 16;
	add.s64 	%rd10, %rd8, %rd9;
	ld.global.v4.f32 	{%f1, %f2, %f3, %f4}, [%rd10];
	add.s64 	%rd11, %rd7, %rd9;
	ld.global.v4.f32 	{%f5, %f6, %f7, %f8}, [%rd11];
	add.s64 	%rd12, %rd6, %rd9;
	.pragma "used_bytes_mask 4095";
	ld.global.v4.f32 	{%f9, %f10, %f11, %f12}, [%rd12];
	mul.wide.s32 	%rd13, %r4, 4;
	add.s64 	%rd14, %rd5, %rd13;
	ld.global.f32 	%f13, [%rd14];
	div.rn.f32 	%f14, %f1, %f13;
	cvt.f64.f32 	%fd1, %f14;
	mul.f64 	%fd2, %fd1, 0d3F50624DD2F1A9FC;
	cvt.rn.f32.f64 	%f15, %fd2;
	div.rn.f32 	%f16, %f2, %f13;
	cvt.f64.f32 	%fd3, %f16;
	mul.f64 	%fd4, %fd3, 0d3F50624DD2F1A9FC;
	cvt.rn.f32.f64 	%f17, %fd4;
	div.rn.f32 	%f18, %f3, %f13;
	cvt.f64.f32 	%fd5, %f18;
	mul.f64 	%fd6, %fd5, 0d3F50624DD2F1A9FC;
	cvt.rn.f32.f64 	%f19, %fd6;
	fma.rn.f32 	%f20, %f15, 0f3F000000, %f5;
	cvt.f64.f32 	%fd7, %f20;
	mul.f64 	%fd8, %fd7, 0d3F50624DD2F1A9FC;
	cvt.rn.f32.f64 	%f21, %fd8;
	fma.rn.f32 	%f22, %f17, 0f3F000000, %f6;
	cvt.f64.f32 	%fd9, %f22;
	mul.f64 	%fd10, %fd9, 0d3F50624DD2F1A9FC;
	cvt.rn.f32.f64 	%f23, %fd10;
	fma.rn.f32 	%f24, %f19, 0f3F000000, %f7;
	cvt.f64.f32 	%fd11, %f24;
	mul.f64 	%fd12, %fd11, 0d3F50624DD2F1A9FC;
	cvt.rn.f32.f64 	%f25, %fd12;
	add.f32 	%f26, %f5, %f15;
	add.f32 	%f27, %f6, %f17;
	add.f32 	%f28, %f7, %f19;
	add.f32 	%f29, %f9, %f21;
	add.f32 	%f30, %f10, %f23;
	add.f32 	%f31, %f11, %f25;
	st.global.v2.f32 	[%rd12], {%f29, %f30};
	st.global.f32 	[%rd12+8], %f31;
	st.global.v4.f32 	[%rd11], {%f26, %f27, %f28, %f8};
	mov.f32 	%f32, 0f00000000;
	st.global.v4.f32 	[%rd10], {%f32, %f32, %f32, %f4};
	ret;

}


// ===== COMPILED SASS (sm_100) =====

	.target	sm_100

	.elftype	@"ET_EXEC"


//--------------------- .note.nv.tkinfo           --------------------------
	.section	.note.nv.tkinfo,"",@"SHT_NOTE"
	.sectionflags	@"SHF_NOTE_NV_TKINFO"
	.tkinfo
        /*0018*/ 	.word	0x00000002
        /*0030*/ 	.string	""
        /*0030*/ 	.string	"ptxas"
        /*0030*/ 	.string	"Cuda compilation tools, release 13.0, V13.0.88"
        /*0030*/ 	.string	"Build cuda_13.0.r13.0/compiler.36424714_0"
        /*0030*/ 	.string	"-arch sm_100 -m 64 "



//--------------------- .note.nv.cuinfo           --------------------------
	.section	.note.nv.cuinfo,"",@"SHT_NOTE"
	.sectionflags	@"SHF_NOTE_NV_CUINFO"
        /*0018*/ 	.short	0x0002
        /*001a*/ 	.short	0x0064
        /*001c*/ 	.short	0x0082
	.zero		2


//--------------------- .nv.info                  --------------------------
	.section	.nv.info,"",@"SHT_CUDA_INFO"
	.align	4


	//----- nvinfo : EIATTR_REGCOUNT
	.align		4
        /*0000*/ 	.byte	0x04, 0x2f
        /*0002*/ 	.short	(.L_1 - .L_0)
	.align		4
.L_0:
        /*0004*/ 	.word	index@(_Z16calculate_forcesP6float4S0_S0_Pfi)
        /*0008*/ 	.word	0x00000028


	//----- nvinfo : EIATTR_FRAME_SIZE
	.align		4
.L_1:
        /*000c*/ 	.byte	0x04, 0x11
        /*000e*/ 	.short	(.L_3 - .L_2)
	.align		4
.L_2:
        /*0010*/ 	.word	index@($__internal_3_$__cuda_sm3x_div_rn_noftz_f32_slowpath)
        /*0014*/ 	.word	0x00000000


	//----- nvinfo : EIATTR_FRAME_SIZE
	.align		4
.L_3:
        /*0018*/ 	.byte	0x04, 0x11
        /*001a*/ 	.short	(.L_5 - .L_4)
	.align		4
.L_4:
        /*001c*/ 	.word	index@($__internal_2_$__cuda_sm20_sqrt_rn_f32_slowpath)
        /*0020*/ 	.word	0x00000000


	//----- nvinfo : EIATTR_FRAME_SIZE
	.align		4
.L_5:
        /*0024*/ 	.byte	0x04, 0x11
        /*0026*/ 	.short	(.L_7 - .L_6)
	.align		4
.L_6:
        /*0028*/ 	.word	index@($__internal_1_$__cuda_sm20_div_rn_f64_full)
        /*002c*/ 	.word	0x00000000


	//----- nvinfo : EIATTR_FRAME_SIZE
	.align		4
.L_7:
        /*0030*/ 	.byte	0x04, 0x11
        /*0032*/ 	.short	(.L_9 - .L_8)
	.align		4
.L_8:
        /*0034*/ 	.word	index@(_Z16calculate_forcesP6float4S0_S0_Pfi)
        /*0038*/ 	.word	0x00000000


	//----- nvinfo : EIATTR_REGCOUNT
	.align		4
.L_9:
        /*003c*/ 	.byte	0x04, 0x2f
        /*003e*/ 	.short	(.L_11 - .L_10)
	.align		4
.L_10:
        /*0040*/ 	.word	index@(_Z14move_particlesP6float4S0_S0_Pfi)
        /*0044*/ 	.word	0x00000020


	//----- nvinfo : EIATTR_FRAME_SIZE
	.align		4
.L_11:
        /*0048*/ 	.byte	0x04, 0x11
        /*004a*/ 	.short	(.L_13 - .L_12)
	.align		4
.L_12:
        /*004c*/ 	.word	index@($__internal_0_$__cuda_sm3x_div_rn_noftz_f32_slowpath)
        /*0050*/ 	.word	0x00000000


	//----- nvinfo : EIATTR_FRAME_SIZE
	.align		4
.L_13:
        /*0054*/ 	.byte	0x04, 0x11
        /*0056*/ 	.short	(.L_15 - .L_14)
	.align		4
.L_14:
        /*0058*/ 	.word	index@(_Z14move_particlesP6float4S0_S0_Pfi)
        /*005c*/ 	.word	0x00000000


	//----- nvinfo : EIATTR_MIN_STACK_SIZE
	.align		4
.L_15:
        /*0060*/ 	.byte	0x04, 0x12
        /*0062*/ 	.short	(.L_17 - .L_16)
	.align		4
.L_16:
        /*0064*/ 	.word	index@(_Z14move_particlesP6float4S0_S0_Pfi)
        /*0068*/ 	.word	0x00000000


	//----- nvinfo : EIATTR_MIN_STACK_SIZE
	.align		4
.L_17:
        /*006c*/ 	.byte	0x04, 0x12
        /*006e*/ 	.short	(.L_19 - .L_18)
	.align		4
.L_18:
        /*0070*/ 	.word	index@(_Z16calculate_forcesP6float4S0_S0_Pfi)
        /*0074*/ 	.word	0x00000000
.L_19:


//--------------------- .nv.compat                --------------------------
	.section	.nv.compat,"",@"SHT_CUDA_COMPAT_INFO"
	.align	4
        /*0000*/ 	.byte	0x02, 0x09, 0x00, 0x00, 0x02, 0x02, 0x01, 0x00, 0x02, 0x05, 0x05, 0x00, 0x03, 0x07, 0x01, 0x01
        /*0010*/ 	.byte	0x02, 0x03, 0x00, 0x00, 0x02, 0x06, 0x01, 0x00, 0x04, 0x0b, 0x08, 0x00, 0x01, 0x00, 0x00, 0x00
        /*0020*/ 	.byte	0x00, 0x00, 0x00, 0x00


//--------------------- .nv.info._Z14move_particlesP6float4S0_S0_Pfi --------------------------
	.section	.nv.info._Z14move_particlesP6float4S0_S0_Pfi,"",@"SHT_CUDA_INFO"
	.sectionflags	@""
	.align	4


	//----- nvinfo : EIATTR_CUDA_API_VERSION
	.align		4
        /*0000*/ 	.byte	0x04, 0x37
        /*0002*/ 	.short	(.L_21 - .L_20)
.L_20:
        /*0004*/ 	.word	0x00000082


	//----- nvinfo : EIATTR_KPARAM_INFO
	.align		4
.L_21:
        /*0008*/ 	.byte	0x04, 0x17
        /*000a*/ 	.short	(.L_23 - .L_22)
.L_22:
        /*000c*/ 	.word	0x00000000
        /*0010*/ 	.short	0x0004
        /*0012*/ 	.short	0x0020
        /*0014*/ 	.byte	0x00, 0xf0, 0x11, 0x00


	//----- nvinfo : EIATTR_KPARAM_INFO
	.align		4
.L_23:
        /*0018*/ 	.byte	0x04, 0x17
        /*001a*/ 	.short	(.L_25 - .L_24)
.L_24:
        /*001c*/ 	.word	0x00000000
        /*0020*/ 	.short	0x0003
        /*0022*/ 	.short	0x0018
        /*0024*/ 	.byte	0x00, 0xf5, 0x21, 0x00


	//----- nvinfo : EIATTR_KPARAM_INFO
	.align		4
.L_25:
        /*0028*/ 	.byte	0x04, 0x17
        /*002a*/ 	.short	(.L_27 - .L_26)
.L_26:
        /*002c*/ 	.word	0x00000000
        /*0030*/ 	.short	0x0002
        /*0032*/ 	.short	0x0010
        /*0034*/ 	.byte	0x00, 0xf5, 0x21, 0x00


	//----- nvinfo : EIATTR_KPARAM_INFO
	.align		4
.L_27:
        /*0038*/ 	.byte	0x04, 0x17
        /*003a*/ 	.short	(.L_29 - .L_28)
.L_28:
        /*003c*/ 	.word	0x00000000
        /*0040*/ 	.short	0x0001
        /*0042*/ 	.short	0x0008
        /*0044*/ 	.byte	0x00, 0xf5, 0x21, 0x00


	//----- nvinfo : EIATTR_KPARAM_INFO
	.align		4
.L_29:
        /*0048*/ 	.byte	0x04, 0x17
        /*004a*/ 	.short	(.L_31 - .L_30)
.L_30:
        /*004c*/ 	.word	0x00000000
        /*0050*/ 	.short	0x0000
        /*0052*/ 	.short	0x0000
        /*0054*/ 	.byte	0x00, 0xf5, 0x21, 0x00


	//----- nvinfo : EIATTR_SPARSE_MMA_MASK
	.align		4
.L_31:
        /*0058*/ 	.byte	0x03, 0x50
        /*005a*/ 	.short	0x0000


	//----- nvinfo : EIATTR_MAXREG_COUNT
	.align		4
        /*005c*/ 	.byte	0x03, 0x1b
        /*005e*/ 	.short	0x00ff


	//----- nvinfo : EIATTR_MERCURY_ISA_VERSION
	.align		4
        /*0060*/ 	.byte	0x03, 0x5f
        /*0062*/ 	.short	0x0101


	//----- nvinfo : EIATTR_UNUSED_LOAD_BYTE_OFFSET
	.align		4
        /*0064*/ 	.byte	0x04, 0x44
        /*0066*/ 	.short	(.L_33 - .L_32)


	//   ....[0]....
.L_32:
        /*0068*/ 	.word	0x000000f0
        /*006c*/ 	.word	0x00000fff


	//----- nvinfo : EIATTR_VRC_CTA_INIT_COUNT
	.align		4
.L_33:
        /*0070*/ 	.byte	0x02, 0x4a
	.zero		1
	.zero		1


	//----- nvinfo : EIATTR_EXIT_INSTR_OFFSETS
	.align		4
        /*0074*/ 	.byte	0x04, 0x1c
        /*0076*/ 	.short	(.L_35 - .L_34)


	//   ....[0]....
.L_34:
        /*0078*/ 	.word	0x00000600


	//----- nvinfo : EIATTR_CRS_STACK_SIZE
	.align		4
.L_35:
        /*007c*/ 	.byte	0x04, 0x1e
        /*007e*/ 	.short	(.L_37 - .L_36)
.L_36:
        /*0080*/ 	.word	0x00000000


	//----- nvinfo : EIATTR_CBANK_PARAM_SIZE
	.align		4
.L_37:
        /*0084*/ 	.byte	0x03, 0x19
        /*0086*/ 	.short	0x0024


	//----- nvinfo : EIATTR_PARAM_CBANK
	.align		4
        /*0088*/ 	.byte	0x04, 0x0a
        /*008a*/ 	.short	(.L_39 - .L_38)
	.align		4
.L_38:
        /*008c*/ 	.word	index@(.nv.constant0._Z14move_particlesP6float4S0_S0_Pfi)
        /*0090*/ 	.short	0x0380
        /*0092*/ 	.short	0x0024


	//----- nvinfo : EIATTR_SW_WAR
	.align		4
.L_39:
        /*0094*/ 	.byte	0x04, 0x36
        /*0096*/ 	.short	(.L_41 - .L_40)
.L_40:
        /*0098*/ 	.word	0x00000008
.L_41:


//--------------------- .nv.info._Z16calculate_forcesP6float4S0_S0_Pfi --------------------------
	.section	.nv.info._Z16calculate_forcesP6float4S0_S0_Pfi,"",@"SHT_CUDA_INFO"
	.sectionflags	@""
	.align	4


	//----- nvinfo : EIATTR_CUDA_API_VERSION
	.align		4
        /*0000*/ 	.byte	0x04, 0x37
        /*0002*/ 	.short	(.L_43 - .L_42)
.L_42:
        /*0004*/ 	.word	0x00000082


	//----- nvinfo : EIATTR_KPARAM_INFO
	.align		4
.L_43:
        /*0008*/ 	.byte	0x04, 0x17
        /*000a*/ 	.short	(.L_45 - .L_44)
.L_44:
        /*000c*/ 	.word	0x00000000
        /*0010*/ 	.short	0x0004
        /*0012*/ 	.short	0x0020
        /*0014*/ 	.byte	0x00, 0xf0, 0x11, 0x00


	//----- nvinfo : EIATTR_KPARAM_INFO
	.align		4
.L_45:
        /*0018*/ 	.byte	0x04, 0x17
        /*001a*/ 	.short	(.L_47 - .L_46)
.L_46:
        /*001c*/ 	.word	0x00000000
        /*0020*/ 	.short	0x0003
        /*0022*/ 	.short	0x0018
        /*0024*/ 	.byte	0x00, 0xf5, 0x21, 0x00


	//----- nvinfo : EIATTR_KPARAM_INFO
	.align		4
.L_47:
        /*0028*/ 	.byte	0x04, 0x17
        /*002a*/ 	.short	(.L_49 - .L_48)
.L_48:
        /*002c*/ 	.word	0x00000000
        /*0030*/ 	.short	0x0002
        /*0032*/ 	.short	0x0010
        /*0034*/ 	.byte	0x00, 0xf5, 0x21, 0x00


	//----- nvinfo : EIATTR_KPARAM_INFO
	.align		4
.L_49:
        /*0038*/ 	.byte	0x04, 0x17
        /*003a*/ 	.short	(.L_51 - .L_50)
.L_50:
        /*003c*/ 	.word	0x00000000
        /*0040*/ 	.short	0x0001
        /*0042*/ 	.short	0x0008
        /*0044*/ 	.byte	0x00, 0xf5, 0x21, 0x00


	//----- nvinfo : EIATTR_KPARAM_INFO
	.align		4
.L_51:
        /*0048*/ 	.byte	0x04, 0x17
        /*004a*/ 	.short	(.L_53 - .L_52)
.L_52:
        /*004c*/ 	.word	0x00000000
        /*0050*/ 	.short	0x0000
        /*0052*/ 	.short	0x0000
        /*0054*/ 	.byte	0x00, 0xf5, 0x21, 0x00


	//----- nvinfo : EIATTR_SPARSE_MMA_MASK
	.align		4
.L_53:
        /*0058*/ 	.byte	0x03, 0x50
        /*005a*/ 	.short	0x0000


	//----- nvinfo : EIATTR_MAXREG_COUNT
	.align		4
        /*005c*/ 	.byte	0x03, 0x1b
        /*005e*/ 	.short	0x00ff


	//----- nvinfo : EIATTR_NUM_BARRIERS
	.align		4
        /*0060*/ 	.byte	0x02, 0x4c
        /*0062*/ 	.byte	0x01
	.zero		1


	//----- nvinfo : EIATTR_MERCURY_ISA_VERSION
	.align		4
        /*0064*/ 	.byte	0x03, 0x5f
        /*0066*/ 	.short	0x0101


	//----- nvinfo : EIATTR_UNUSED_LOAD_BYTE_OFFSET
	.align		4
        /*0068*/ 	.byte	0x04, 0x44
        /*006a*/ 	.short	(.L_55 - .L_54)


	//   ....[0]....
.L_54:
        /*006c*/ 	.word	0x00000130
        /*0070*/ 	.word	0x00000fff


	//----- nvinfo : EIATTR_VRC_CTA_INIT_COUNT
	.align		4
.L_55:
        /*0074*/ 	.byte	0x02, 0x4a
	.zero		1
	.zero		1


	//----- nvinfo : EIATTR_EXIT_INSTR_OFFSETS
	.align		4
        /*0078*/ 	.byte	0x04, 0x1c
        /*007a*/ 	.short	(.L_57 - .L_56)


	//   ....[0]....
.L_56:
        /*007c*/ 	.word	0x00001b90


	//----- nvinfo : EIATTR_CRS_STACK_SIZE
	.align		4
.L_57:
        /*0080*/ 	.byte	0x04, 0x1e
        /*0082*/ 	.short	(.L_59 - .L_58)
.L_58:
        /*0084*/ 	.word	0x00000000


	//----- nvinfo : EIATTR_CBANK_PARAM_SIZE
	.align		4
.L_59:
        /*0088*/ 	.byte	0x03, 0x19
        /*008a*/ 	.short	0x0024


	//----- nvinfo : EIATTR_PARAM_CBANK
	.align		4
        /*008c*/ 	.byte	0x04, 0x0a
        /*008e*/ 	.short	(.L_61 - .L_60)
	.align		4
.L_60:
        /*0090*/ 	.word	index@(.nv.constant0._Z16calculate_forcesP6float4S0_S0_Pfi)
        /*0094*/ 	.short	0x0380
        /*0096*/ 	.short	0x0024


	//----- nvinfo : EIATTR_SW_WAR
	.align		4
.L_61:
        /*0098*/ 	.byte	0x04, 0x36
        /*009a*/ 	.short	(.L_63 - .L_62)
.L_62:
        /*009c*/ 	.word	0x00000008
.L_63:


//--------------------- .nv.callgraph             --------------------------
	.section	.nv.callgraph,"",@"SHT_CUDA_CALLGRAPH"
	.align	4
	.sectionentsize	8
	.align		4
        /*0000*/ 	.word	0x00000000
	.align		4
        /*0004*/ 	.word	0xffffffff
	.align		4
        /*0008*/ 	.word	0x00000000
	.align		4
        /*000c*/ 	.word	0xfffffffe
	.align		4
        /*0010*/ 	.word	0x00000000
	.align		4
        /*0014*/ 	.word	0xfffffffd
	.align		4
        /*0018*/ 	.word	0x00000000
	.align		4
        /*001c*/ 	.word	0xfffffffc


//--------------------- .text._Z14move_particlesP6float4S0_S0_Pfi --------------------------
	.section	.text._Z14move_particlesP6float4S0_S0_Pfi,"ax",@progbits
	.align	128
        .global         _Z14move_particlesP6float4S0_S0_Pfi
        .type           _Z14move_particlesP6float4S0_S0_Pfi,@function
        .size           _Z14move_particlesP6float4S0_S0_Pfi,(.L_x_60 - _Z14move_particlesP6float4S0_S0_Pfi)
        .other          _Z14move_particlesP6float4S0_S0_Pfi,@"STO_CUDA_ENTRY STV_DEFAULT"
_Z14move_particlesP6float4S0_S0_Pfi:
.text._Z14move_particlesP6float4S0_S0_Pfi:
[----:B------:R-:W-:Y:S01]  /*0000*/  LDC R1, c[0x0][0x37c] ;  /* 0x0000df00ff017b82 */ /* 0x000fe20000000800 */
[----:B------:R-:W0:Y:S07]  /*0010*/  S2R R9, SR_TID.X ;  /* 0x0000000000097919 */ /* 0x000e2e0000002100 */
[----:B------:R-:W0:Y:S01]  /*0020*/  S2UR UR6, SR_CTAID.X ;  /* 0x00000000000679c3 */ /* 0x000e220000002500 */
[----:B------:R-:W1:Y:S07]  /*0030*/  LDCU.64 UR4, c[0x0][0x358] ;  /* 0x00006b00ff0477ac */ /* 0x000e6e0008000a00 */
[----:B------:R-:W0:Y:S08]  /*0040*/  LDC R0, c[0x0][0x360] ;  /* 0x0000d800ff007b82 */ /* 0x000e300000000800 */
[----:B------:R-:W2:Y:S08]  /*0050*/  LDC.64 R2, c[0x0][0x398] ;  /* 0x0000e600ff027b82 */ /* 0x000eb00000000a00 */
[----:B------:R-:W3:Y:S01]  /*0060*/  LDC.64 R20, c[0x0][0x390] ;  /* 0x0000e400ff147b82 */ /* 0x000ee20000000a00 */
[----:B0-----:R-:W-:-:S07]  /*0070*/  IMAD R9, R0, UR6, R9 ;  /* 0x0000000600097c24 */ /* 0x001fce000f8e0209 */
[----:B------:R-:W0:Y:S01]  /*0080*/  LDC.64 R18, c[0x0][0x380] ;  /* 0x0000e000ff127b82 */ /* 0x000e220000000a00 */
[----:B--2---:R-:W-:-:S07]  /*0090*/  IMAD.WIDE R2, R9, 0x4, R2 ;  /* 0x0000000409027825 */ /* 0x004fce00078e0202 */
[----:B------:R-:W2:Y:S01]  /*00a0*/  LDC.64 R16, c[0x0][0x388] ;  /* 0x0000e200ff107b82 */ /* 0x000ea20000000a00 */
[----:B-1----:R-:W4:Y:S01]  /*00b0*/  LDG.E R3, desc[UR4][R2.64] ;  /* 0x0000000402037981 */ /* 0x002f22000c1e1900 */
[----:B---3--:R-:W-:-:S05]  /*00c0*/  IMAD.WIDE R20, R9, 0x10, R20 ;  /* 0x0000001009147825 */ /* 0x008fca00078e0214 */
[----:B------:R-:W3:Y:S01]  /*00d0*/  LDG.E.128 R4, desc[UR4][R20.64] ;  /* 0x0000000414047981 */ /* 0x000ee2000c1e1d00 */
[----:B0-----:R-:W-:-:S05]  /*00e0*/  IMAD.WIDE R18, R9, 0x10, R18 ;  /* 0x0000001009127825 */ /* 0x001fca00078e0212 */
[----:B------:R0:W5:Y:S01]  /*00f0*/  LDG.E.128 R12, desc[UR4][R18.64] ;  /* 0x00000004120c7981 */ /* 0x000162000c1e1d00 */
[----:B--2---:R-:W-:-:S05]  /*0100*/  IMAD.WIDE R16, R9, 0x10, R16 ;  /* 0x0000001009107825 */ /* 0x004fca00078e0210 */
[----:B------:R0:W5:Y:S01]  /*0110*/  LDG.E.128 R8, desc[UR4][R16.64] ;  /* 0x0000000410087981 */ /* 0x000162000c1e1d00 */
[----:B------:R-:W-:Y:S01]  /*0120*/  BSSY.RECONVERGENT B0, `(.L_x_0) ;  /* 0x000000b000007945 */ /* 0x000fe20003800200 */
[----:B----4-:R-:W1:Y:S08]  /*0130*/  MUFU.RCP R0, R3 ;  /* 0x0000000300007308 */ /* 0x010e700000001000 */
[----:B---3--:R-:W2:Y:S01]  /*0140*/  FCHK P0, R4, R3 ;  /* 0x0000000304007302 */ /* 0x008ea20000000000 */
[----:B-1----:R-:W-:-:S04]  /*0150*/  FFMA R23, -R3, R0, 1 ;  /* 0x3f80000003177423 */ /* 0x002fc80000000100 */
[----:B------:R-:W-:-:S04]  /*0160*/  FFMA R23, R0, R23, R0 ;  /* 0x0000001700177223 */ /* 0x000fc80000000000 */
[----:B------:R-:W-:-:S04]  /*0170*/  FFMA R0, R4, R23, RZ ;  /* 0x0000001704007223 */ /* 0x000fc800000000ff */
[----:B------:R-:W-:-:S04]  /*0180*/  FFMA R2, -R3, R0, R4 ;  /* 0x0000000003027223 */ /* 0x000fc80000000104 */
[----:B------:R-:W-:Y:S01]  /*0190*/  FFMA R0, R23, R2, R0 ;  /* 0x0000000217007223 */ /* 0x000fe20000000000 */
[----:B0-2---:R-:W-:Y:S06]  /*01a0*/  @!P0 BRA `(.L_x_1) ;  /* 0x0000000000088947 */ /* 0x005fec0003800000 */
[----:B------:R-:W-:-:S07]  /*01b0*/  MOV R24, 0x1d0 ;  /* 0x000001d000187802 */ /* 0x000fce0000000f00 */
[----:B-----5:R-:W-:Y:S05]  /*01c0*/  CALL.REL.NOINC `($__internal_0_$__cuda_sm3x_div_rn_noftz_f32_slowpath) ;  /* 0x0000000400107944 */ /* 0x020fea0003c00000 */
.L_x_1:
[----:B------:R-:W-:Y:S05]  /*01d0*/  BSYNC.RECONVERGENT B0 ;  /* 0x0000000000007941 */ /* 0x000fea0003800200 */
.L_x_0:
[----:B------:R-:W0:Y:S01]  /*01e0*/  MUFU.RCP R2, R3 ;  /* 0x0000000300027308 */ /* 0x000e220000001000 */
[----:B------:R-:W-:Y:S01]  /*01f0*/  UMOV UR6, 0xd2f1a9fc ;  /* 0xd2f1a9fc00067882 */ /* 0x000fe20000000000 */
[----:B------:R-:W-:Y:S01]  /*0200*/  UMOV UR7, 0x3f50624d ;  /* 0x3f50624d00077882 */ /* 0x000fe20000000000 */
[----:B------:R-:W-:Y:S05]  /*0210*/  BSSY.RECONVERGENT B0, `(.L_x_2) ;  /* 0x000000f000007945 */ /* 0x000fea0003800200 */
[----:B------:R-:W1:Y:S08]  /*0220*/  F2F.F64.F32 R22, R0 ;  /* 0x0000000000167310 */ /* 0x000e700000201800 */
[----:B------:R-:W2:Y:S01]  /*0230*/  FCHK P0, R5, R3 ;  /* 0x0000000305007302 */ /* 0x000ea20000000000 */
[----:B0----5:R-:W-:-:S04]  /*0240*/  FFMA R15, -R3, R2, 1 ;  /* 0x3f800000030f7423 */ /* 0x021fc80000000102 */
[----:B------:R-:W-:Y:S01]  /*0250*/  FFMA R27, R2, R15, R2 ;  /* 0x0000000f021b7223 */ /* 0x000fe20000000002 */
[----:B-1----:R-:W-:-:S03]  /*0260*/  DMUL R22, R22, UR6 ;  /* 0x0000000616167c28 */ /* 0x002fc60008000000 */
[----:B------:R-:W-:-:S03]  /*0270*/  FFMA R2, R5, R27, RZ ;  /* 0x0000001b05027223 */ /* 0x000fc600000000ff */
[----:B------:R0:W1:Y:S01]  /*0280*/  F2F.F32.F64 R15, R22 ;  /* 0x00000016000f7310 */ /* 0x0000620000301000 */
[----:B------:R-:W-:-:S04]  /*0290*/  FFMA R25, -R3, R2, R5 ;  /* 0x0000000203197223 */ /* 0x000fc80000000105 */
[----:B------:R-:W-:Y:S01]  /*02a0*/  FFMA R25, R27, R25, R2 ;  /* 0x000000191b197223 */ /* 0x000fe20000000002 */
[----:B--2---:R-:W-:Y:S06]  /*02b0*/  @!P0 BRA `(.L_x_3) ;  /* 0x0000000000108947 */ /* 0x004fec0003800000 */
[----:B------:R-:W-:Y:S01]  /*02c0*/  IMAD.MOV.U32 R4, RZ, RZ, R5 ;  /* 0x000000ffff047224 */ /* 0x000fe200078e0005 */
[----:B------:R-:W-:-:S07]  /*02d0*/  MOV R24, 0x2f0 ;  /* 0x000002f000187802 */ /* 0x000fce0000000f00 */
[----:B01----:R-:W-:Y:S05]  /*02e0*/  CALL.REL.NOINC `($__internal_0_$__cuda_sm3x_div_rn_noftz_f32_slowpath) ;  /* 0x0000000000c87944 */ /* 0x003fea0003c00000 */
[----:B------:R-:W-:-:S07]  /*02f0*/  IMAD.MOV.U32 R25, RZ, RZ, R0 ;  /* 0x000000ffff197224 */ /* 0x000fce00078e0000 */
.L_x_3:
[----:B------:R-:W-:Y:S05]  /*0300*/  BSYNC.RECONVERGENT B0 ;  /* 0x0000000000007941 */ /* 0x000fea0003800200 */
.L_x_2:
[----:B------:R-:W0:Y:S01]  /*0310*/  MUFU.RCP R0, R3 ;  /* 0x0000000300007308 */ /* 0x000e220000001000 */
[----:B------:R-:W-:Y:S01]  /*0320*/  UMOV UR6, 0xd2f1a9fc ;  /* 0xd2f1a9fc00067882 */ /* 0x000fe20000000000 */
[----:B------:R-:W-:Y:S01]  /*0330*/  UMOV UR7, 0x3f50624d ;  /* 0x3f50624d00077882 */ /* 0x000fe20000000000 */
[----:B------:R-:W-:Y:S05]  /*0340*/  BSSY.RECONVERGENT B0, `(.L_x_4) ;  /* 0x000000e000007945 */ /* 0x000fea0003800200 */
[----:B------:R-:W2:Y:S08]  /*0350*/  F2F.F64.F32 R4, R25 ;  /* 0x0000001900047310 */ /* 0x000eb00000201800 */
[----:B------:R-:W3:Y:S01]  /*0360*/  FCHK P0, R6, R3 ;  /* 0x0000000306007302 */ /* 0x000ee20000000000 */
[----:B0-----:R-:W-:-:S04]  /*0370*/  FFMA R23, -R3, R0, 1 ;  /* 0x3f80000003177423 */ /* 0x001fc80000000100 */
[----:B------:R-:W-:Y:S01]  /*0380*/  FFMA R27, R0, R23, R0 ;  /* 0x00000017001b7223 */ /* 0x000fe20000000000 */
[----:B--2---:R-:W-:-:S03]  /*0390*/  DMUL R4, R4, UR6 ;  /* 0x0000000604047c28 */ /* 0x004fc60008000000 */
[----:B------:R-:W-:-:S03]  /*03a0*/  FFMA R0, R6, R27, RZ ;  /* 0x0000001b06007223 */ /* 0x000fc600000000ff */
[----:B------:R0:W2:Y:S01]  /*03b0*/  F2F.F32.F64 R2, R4 ;  /* 0x0000000400027310 */ /* 0x0000a20000301000 */
[----:B------:R-:W-:-:S04]  /*03c0*/  FFMA R23, -R3, R0, R6 ;  /* 0x0000000003177223 */ /* 0x000fc80000000106 */
[----:B------:R-:W-:Y:S01]  /*03d0*/  FFMA R0, R27, R23, R0 ;  /* 0x000000171b007223 */ /* 0x000fe20000000000 */
[----:B---3--:R-:W-:Y:S06]  /*03e0*/  @!P0 BRA `(.L_x_5) ;  /* 0x00000000000c8947 */ /* 0x008fec0003800000 */
[----:B0-----:R-:W-:Y:S02]  /*03f0*/  MOV R4, R6 ;  /* 0x0000000600047202 */ /* 0x001fe40000000f00 */
[----:B------:R-:W-:-:S07]  /*0400*/  MOV R24, 0x420 ;  /* 0x0000042000187802 */ /* 0x000fce0000000f00 */
[----:B-12---:R-:W-:Y:S05]  /*0410*/  CALL.REL.NOINC `($__internal_0_$__cuda_sm3x_div_rn_noftz_f32_slowpath) ;  /* 0x00000000007c7944 */ /* 0x006fea0003c00000 */
.L_x_5:
[----:B------:R-:W-:Y:S05]  /*0420*/  BSYNC.RECONVERGENT B0 ;  /* 0x0000000000007941 */ /* 0x000fea0003800200 */
.L_x_4:
[----:B0-----:R-:W0:Y:S01]  /*0430*/  F2F.F64.F32 R4, R0 ;  /* 0x0000000000047310 */ /* 0x001e220000201800 */
[----:B------:R-:W-:Y:S01]  /*0440*/  UMOV UR6, 0xd2f1a9fc ;  /* 0xd2f1a9fc00067882 */ /* 0x000fe20000000000 */
[----:B------:R-:W-:Y:S01]  /*0450*/  UMOV UR7, 0x3f50624d ;  /* 0x3f50624d00077882 */ /* 0x000fe20000000000 */
[----:B-1----:R-:W-:Y:S01]  /*0460*/  FFMA R6, R15, 0.5, R8 ;  /* 0x3f0000000f067823 */ /* 0x002fe20000000008 */
[----:B--2---:R-:W-:Y:S01]  /*0470*/  FFMA R28, R2, 0.5, R9 ;  /* 0x3f000000021c7823 */ /* 0x004fe20000000009 */
[----:B------:R-:W-:Y:S01]  /*0480*/  FADD R8, R8, R15 ;  /* 0x0000000f08087221 */ /* 0x000fe20000000000 */
[----:B------:R-:W-:Y:S02]  /*0490*/  FADD R9, R9, R2 ;  /* 0x0000000209097221 */ /* 0x000fe40000000000 */
[----:B------:R1:W2:Y:S01]  /*04a0*/  F2F.F64.F32 R24, R6 ;  /* 0x0000000600187310 */ /* 0x0002a20000201800 */
[----:B0-----:R-:W-:-:S07]  /*04b0*/  DMUL R26, R4, UR6 ;  /* 0x00000006041a7c28 */ /* 0x001fce0008000000 */
[----:B------:R-:W0:Y:S01]  /*04c0*/  F2F.F64.F32 R22, R28 ;  /* 0x0000001c00167310 */ /* 0x000e220000201800 */
[----:B-1----:R-:W-:Y:S01]  /*04d0*/  IMAD.MOV.U32 R6, RZ, RZ, RZ ;  /* 0x000000ffff067224 */ /* 0x002fe200078e00ff */
[----:B--2---:R-:W-:-:S06]  /*04e0*/  DMUL R24, R24, UR6 ;  /* 0x0000000618187c28 */ /* 0x004fcc0008000000 */
[----:B------:R-:W1:Y:S01]  /*04f0*/  F2F.F32.F64 R3, R26 ;  /* 0x0000001a00037310 */ /* 0x000e620000301000 */
[----:B0-----:R-:W-:-:S07]  /*0500*/  DMUL R22, R22, UR6 ;  /* 0x0000000616167c28 */ /* 0x001fce0008000000 */
[----:B------:R-:W0:Y:S01]  /*0510*/  F2F.F32.F64 R25, R24 ;  /* 0x0000001800197310 */ /* 0x000e220000301000 */
[----:B-1----:R-:W-:Y:S01]  /*0520*/  FFMA R4, R3, 0.5, R10 ;  /* 0x3f00000003047823 */ /* 0x002fe2000000000a */
[----:B------:R-:W-:-:S06]  /*0530*/  FADD R10, R10, R3 ;  /* 0x000000030a0a7221 */ /* 0x000fcc0000000000 */
[----:B------:R-:W1:Y:S01]  /*0540*/  F2F.F32.F64 R22, R22 ;  /* 0x0000001600167310 */ /* 0x000e620000301000 */
[----:B0-----:R-:W-:-:S07]  /*0550*/  FADD R12, R12, R25 ;  /* 0x000000190c0c7221 */ /* 0x001fce0000000000 */
[----:B------:R-:W0:Y:S01]  /*0560*/  F2F.F64.F32 R4, R4 ;  /* 0x0000000400047310 */ /* 0x000e220000201800 */
[----:B-1----:R-:W-:-:S05]  /*0570*/  FADD R13, R13, R22 ;  /* 0x000000160d0d7221 */ /* 0x002fca0000000000 */
[----:B------:R-:W-:Y:S01]  /*0580*/  STG.E.64 desc[UR4][R18.64], R12 ;  /* 0x0000000c12007986 */ /* 0x000fe2000c101b04 */
[----:B0-----:R-:W-:Y:S01]  /*0590*/  DMUL R26, R4, UR6 ;  /* 0x00000006041a7c28 */ /* 0x001fe20008000000 */
[----:B------:R-:W-:-:S09]  /*05a0*/  CS2R R4, SRZ ;  /* 0x0000000000047805 */ /* 0x000fd2000001ff00 */
[----:B------:R-:W0:Y:S02]  /*05b0*/  F2F.F32.F64 R27, R26 ;  /* 0x0000001a001b7310 */ /* 0x000e240000301000 */
[----:B0-----:R-:W-:-:S05]  /*05c0*/  FADD R29, R14, R27 ;  /* 0x0000001b0e1d7221 */ /* 0x001fca0000000000 */
[----:B------:R-:W-:Y:S04]  /*05d0*/  STG.E desc[UR4][R18.64+0x8], R29 ;  /* 0x0000081d12007986 */ /* 0x000fe8000c101904 */
[----:B------:R-:W-:Y:S04]  /*05e0*/  STG.E.128 desc[UR4][R16.64], R8 ;  /* 0x0000000810007986 */ /* 0x000fe8000c101d04 */
[----:B------:R-:W-:Y:S01]  /*05f0*/  STG.E.128 desc[UR4][R20.64], R4 ;  /* 0x0000000414007986 */ /* 0x000fe2000c101d04 */
[----:B------:R-:W-:Y:S05]  /*0600*/  EXIT ;  /* 0x000000000000794d */ /* 0x000fea0003800000 */
        .weak           $__internal_0_$__cuda_sm3x_div_rn_noftz_f32_slowpath
        .type           $__internal_0_$__cuda_sm3x_div_rn_noftz_f32_slowpath,@function
        .size           $__internal_0_$__cuda_sm3x_div_rn_noftz_f32_slowpath,(.L_x_60 - $__internal_0_$__cuda_sm3x_div_rn_noftz_f32_slowpath)
$__internal_0_$__cuda_sm3x_div_rn_noftz_f32_slowpath:
[--C-:B------:R-:W-:Y:S01]  /*0610*/  SHF.R.U32.HI R22, RZ, 0x17, R3.reuse ;  /* 0x00000017ff167819 */ /* 0x100fe20000011603 */
[----:B------:R-:W-:Y:S01]  /*0620*/  BSSY.RECONVERGENT B1, `(.L_x_6) ;  /* 0x0000064000017945 */ /* 0x000fe20003800200 */
[----:B------:R-:W-:Y:S01]  /*0630*/  SHF.R.U32.HI R27, RZ, 0x17, R4 ;  /* 0x00000017ff1b7819 */ /* 0x000fe20000011604 */
[----:B------:R-:W-:Y:S01]  /*0640*/  IMAD.MOV.U32 R25, RZ, RZ, R3 ;  /* 0x000000ffff197224 */ /* 0x000fe200078e0003 */
[----:B------:R-:W-:Y:S02]  /*0650*/  LOP3.LUT R22, R22, 0xff, RZ, 0xc0, !PT ;  /* 0x000000ff16167812 */ /* 0x000fe400078ec0ff */
[----:B------:R-:W-:-:S03]  /*0660*/  LOP3.LUT R27, R27, 0xff, RZ, 0xc0, !PT ;  /* 0x000000ff1b1b7812 */ /* 0x000fc600078ec0ff */
[----:B------:R-:W-:Y:S01]  /*0670*/  VIADD R0, R22, 0xffffffff ;  /* 0xffffffff16007836 */ /* 0x000fe20000000000 */
[----:B------:R-:W-:-:S04]  /*0680*/  IADD3 R23, PT, PT, R27, -0x1, RZ ;  /* 0xffffffff1b177810 */ /* 0x000fc80007ffe0ff */
[----:B------:R-:W-:-:S04]  /*0690*/  ISETP.GT.U32.AND P0, PT, R0, 0xfd, PT ;  /* 0x000000fd0000780c */ /* 0x000fc80003f04070 */
[----:B------:R-:W-:-:S13]  /*06a0*/  ISETP.GT.U32.OR P0, PT, R23, 0xfd, P0 ;  /* 0x000000fd1700780c */ /* 0x000fda0000704470 */
[----:B------:R-:W-:Y:S01]  /*06b0*/  @!P0 IMAD.MOV.U32 R23, RZ, RZ, RZ ;  /* 0x000000ffff178224 */ /* 0x000fe200078e00ff */
[----:B------:R-:W-:Y:S06]  /*06c0*/  @!P0 BRA `(.L_x_7) ;  /* 0x0000000000608947 */ /* 0x000fec0003800000 */
[----:B------:R-:W-:Y:S02]  /*06d0*/  FSETP.GTU.FTZ.AND P0, PT, |R4|, +INF , PT ;  /* 0x7f8000000400780b */ /* 0x000fe40003f1c200 */
[----:B------:R-:W-:-:S04]  /*06e0*/  FSETP.GTU.FTZ.AND P1, PT, |R3|, +INF , PT ;  /* 0x7f8000000300780b */ /* 0x000fc80003f3c200 */
[----:B------:R-:W-:-:S13]  /*06f0*/  PLOP3.LUT P0, PT, P0, P1, PT, 0xf8, 0x8f ;  /* 0x00000000008f781c */ /* 0x000fda0000703f70 */
[----:B------:R-:W-:Y:S05]  /*0700*/  @P0 BRA `(.L_x_8) ;  /* 0x0000000400500947 */ /* 0x000fea0003800000 */
[----:B------:R-:W-:-:S13]  /*0710*/  LOP3.LUT P0, RZ, R25, 0x7fffffff, R4, 0xc8, !PT ;  /* 0x7fffffff19ff7812 */ /* 0x000fda000780c804 */
[----:B------:R-:W-:Y:S05]  /*0720*/  @!P0 BRA `(.L_x_9) ;  /* 0x0000000400408947 */ /* 0x000fea0003800000 */
[C---:B------:R-:W-:Y:S02]  /*0730*/  FSETP.NEU.FTZ.AND P2, PT, |R4|.reuse, +INF , PT ;  /* 0x7f8000000400780b */ /* 0x040fe40003f5d200 */
[----:B------:R-:W-:Y:S02]  /*0740*/  FSETP.NEU.FTZ.AND P1, PT, |R3|, +INF , PT ;  /* 0x7f8000000300780b */ /* 0x000fe40003f3d200 */
[----:B------:R-:W-:-:S11]  /*0750*/  FSETP.NEU.FTZ.AND P0, PT, |R4|, +INF , PT ;  /* 0x7f8000000400780b */ /* 0x000fd60003f1d200 */
[----:B------:R-:W-:Y:S05]  /*0760*/  @!P1 BRA !P2, `(.L_x_9) ;  /* 0x0000000400309947 */ /* 0x000fea0005000000 */
[----:B------:R-:W-:-:S04]  /*0770*/  LOP3.LUT P2, RZ, R4, 0x7fffffff, RZ, 0xc0, !PT ;  /* 0x7fffffff04ff7812 */ /* 0x000fc8000784c0ff */
[----:B------:R-:W-:-:S13]  /*0780*/  PLOP3.LUT P1, PT, P1, P2, PT, 0x2f, 0xf2 ;  /* 0x0000000000f2781c */ /* 0x000fda0000f24577 */
[----:B------:R-:W-:Y:S05]  /*0790*/  @P1 BRA `(.L_x_10) ;  /* 0x00000004001c1947 */ /* 0x000fea0003800000 */
[----:B------:R-:W-:-:S04]  /*07a0*/  LOP3.LUT P1, RZ, R25, 0x7fffffff, RZ, 0xc0, !PT ;  /* 0x7fffffff19ff7812 */ /* 0x000fc8000782c0ff */
[----:B------:R-:W-:-:S13]  /*07b0*/  PLOP3.LUT P0, PT, P0, P1, PT, 0x2f, 0xf2 ;  /* 0x0000000000f2781c */ /* 0x000fda0000702577 */
[----:B------:R-:W-:Y:S05]  /*07c0*/  @P0 BRA `(.L_x_11) ;  /* 0x0000000400040947 */ /* 0x000fea0003800000 */
[----:B------:R-:W-:Y:S02]  /*07d0*/  IADD3 R23, PT, PT, R27, -0x1, RZ ;  /* 0xffffffff1b177810 */ /* 0x000fe40007ffe0ff */
[----:B------:R-:W-:Y:S02]  /*07e0*/  ISETP.GE.AND P1, PT, R0, RZ, PT ;  /* 0x000000ff0000720c */ /* 0x000fe40003f26270 */
[----:B------:R-:W-:-:S11]  /*07f0*/  ISETP.GE.AND P0, PT, R23, RZ, PT ;  /* 0x000000ff1700720c */ /* 0x000fd60003f06270 */
[----:B------:R-:W-:Y:S02]  /*0800*/  @!P1 FFMA R25, R3, 1.84467440737095516160e+19, RZ ;  /* 0x5f80000003199823 */ /* 0x000fe400000000ff */
[----:B------:R-:W-:Y:S02]  /*0810*/  @P0 IMAD.MOV.U32 R23, RZ, RZ, RZ ;  /* 0x000000ffff170224 */ /* 0x000fe400078e00ff */
[----:B------:R-:W-:Y:S01]  /*0820*/  @!P0 FFMA R4, R4, 1.84467440737095516160e+19, RZ ;  /* 0x5f80000004048823 */ /* 0x000fe200000000ff */
[----:B------:R-:W-:-:S05]  /*0830*/  @!P0 IMAD.MOV.U32 R23, RZ, RZ, -0x40 ;  /* 0xffffffc0ff178424 */ /* 0x000fca00078e00ff */
[----:B------:R-:W-:-:S07]  /*0840*/  @!P1 IADD3 R23, PT, PT, R23, 0x40, RZ ;  /* 0x0000004017179810 */ /* 0x000fce0007ffe0ff */
.L_x_7:
[----:B------:R-:W-:Y:S01]  /*0850*/  LEA R0, R22, 0xc0800000, 0x17 ;  /* 0xc080000016007811 */ /* 0x000fe200078eb8ff */
[----:B------:R-:W-:Y:S01]  /*0860*/  VIADD R27, R27, 0xffffff81 ;  /* 0xffffff811b1b7836 */ /* 0x000fe20000000000 */
[----:B------:R-:W-:Y:S03]  /*0870*/  BSSY.RECONVERGENT B2, `(.L_x_12) ;  /* 0x0000035000027945 */ /* 0x000fe60003800200 */
[----:B------:R-:W-:Y:S02]  /*0880*/  IMAD.IADD R28, R25, 0x1, -R0 ;  /* 0x00000001191c7824 */ /* 0x000fe400078e0a00 */
[----:B------:R-:W-:Y:S02]  /*0890*/  IMAD R0, R27, -0x800000, R4 ;  /* 0xff8000001b007824 */ /* 0x000fe400078e0204 */
[----:B------:R-:W0:Y:S01]  /*08a0*/  MUFU.RCP R26, R28 ;  /* 0x0000001c001a7308 */ /* 0x000e220000001000 */
[----:B------:R-:W-:-:S04]  /*08b0*/  FADD.FTZ R25, -R28, -RZ ;  /* 0x800000ff1c197221 */ /* 0x000fc80000010100 */
[----:B0-----:R-:W-:-:S04]  /*08c0*/  FFMA R29, R26, R25, 1 ;  /* 0x3f8000001a1d7423 */ /* 0x001fc80000000019 */
[----:B------:R-:W-:-:S04]  /*08d0*/  FFMA R4, R26, R29, R26 ;  /* 0x0000001d1a047223 */ /* 0x000fc8000000001a */
[----:B------:R-:W-:-:S04]  /*08e0*/  FFMA R29, R0, R4, RZ ;  /* 0x00000004001d7223 */ /* 0x000fc800000000ff */
[----:B------:R-:W-:-:S04]  /*08f0*/  FFMA R26, R25, R29, R0 ;  /* 0x0000001d191a7223 */ /* 0x000fc80000000000 */
[----:B------:R-:W-:Y:S01]  /*0900*/  FFMA R29, R4, R26, R29 ;  /* 0x0000001a041d7223 */ /* 0x000fe2000000001d */
[----:B------:R-:W-:-:S03]  /*0910*/  IADD3 R26, PT, PT, R27, 0x7f, -R22 ;  /* 0x0000007f1b1a7810 */ /* 0x000fc60007ffe816 */
[----:B------:R-:W-:Y:S01]  /*0920*/  FFMA R0, R25, R29, R0 ;  /* 0x0000001d19007223 */ /* 0x000fe20000000000 */
[----:B------:R-:W-:-:S03]  /*0930*/  IADD3 R26, PT, PT, R26, R23, RZ ;  /* 0x000000171a1a7210 */ /* 0x000fc60007ffe0ff */
[----:B------:R-:W-:-:S05]  /*0940*/  FFMA R25, R4, R0, R29 ;  /* 0x0000000004197223 */ /* 0x000fca000000001d */
[----:B------:R-:W-:-:S04]  /*0950*/  SHF.R.U32.HI R22, RZ, 0x17, R25 ;  /* 0x00000017ff167819 */ /* 0x000fc80000011619 */
[----:B------:R-:W-:-:S05]  /*0960*/  LOP3.LUT R22, R22, 0xff, RZ, 0xc0, !PT ;  /* 0x000000ff16167812 */ /* 0x000fca00078ec0ff */
[----:B------:R-:W-:-:S05]  /*0970*/  IMAD.IADD R22, R22, 0x1, R26 ;  /* 0x0000000116167824 */ /* 0x000fca00078e021a */
[----:B------:R-:W-:-:S04]  /*0980*/  IADD3 R23, PT, PT, R22, -0x1, RZ ;  /* 0xffffffff16177810 */ /* 0x000fc80007ffe0ff */
[----:B------:R-:W-:-:S13]  /*0990*/  ISETP.GE.U32.AND P0, PT, R23, 0xfe, PT ;  /* 0x000000fe1700780c */ /* 0x000fda0003f06070 */
[----:B------:R-:W-:Y:S05]  /*09a0*/  @!P0 BRA `(.L_x_13) ;  /* 0x0000000000808947 */ /* 0x000fea0003800000 */
[----:B------:R-:W-:-:S13]  /*09b0*/  ISETP.GT.AND P0, PT, R22, 0xfe, PT ;  /* 0x000000fe1600780c */ /* 0x000fda0003f04270 */
[----:B------:R-:W-:Y:S05]  /*09c0*/  @P0 BRA `(.L_x_14) ;  /* 0x00000000006c0947 */ /* 0x000fea0003800000 */
[----:B------:R-:W-:-:S13]  /*09d0*/  ISETP.GE.AND P0, PT, R22, 0x1, PT ;  /* 0x000000011600780c */ /* 0x000fda0003f06270 */
[----:B------:R-:W-:Y:S05]  /*09e0*/  @P0 BRA `(.L_x_15) ;  /* 0x0000000000740947 */ /* 0x000fea0003800000 */
[----:B------:R-:W-:Y:S02]  /*09f0*/  ISETP.GE.AND P0, PT, R22, -0x18, PT ;  /* 0xffffffe81600780c */ /* 0x000fe40003f06270 */
[----:B------:R-:W-:-:S11]  /*0a00*/  LOP3.LUT R25, R25, 0x80000000, RZ, 0xc0, !PT ;  /* 0x8000000019197812 */ /* 0x000fd600078ec0ff */
[----:B------:R-:W-:Y:S05]  /*0a10*/  @!P0 BRA `(.L_x_15) ;  /* 0x0000000000688947 */ /* 0x000fea0003800000 */
[-CC-:B------:R-:W-:Y:S01]  /*0a20*/  FFMA.RZ R23, R4, R0.reuse, R29.reuse ;  /* 0x0000000004177223 */ /* 0x180fe2000000c01d */
[C---:B------:R-:W-:Y:S01]  /*0a30*/  VIADD R27, R22.reuse, 0x20 ;  /* 0x00000020161b7836 */ /* 0x040fe20000000000 */
[C---:B------:R-:W-:Y:S02]  /*0a40*/  ISETP.NE.AND P2, PT, R22.reuse, RZ, PT ;  /* 0x000000ff1600720c */ /* 0x040fe40003f45270 */
[----:B------:R-:W-:Y:S02]  /*0a50*/  ISETP.NE.AND P1, PT, R22, RZ, PT ;  /* 0x000000ff1600720c */ /* 0x000fe40003f25270 */
[----:B------:R-:W-:Y:S01]  /*0a60*/  LOP3.LUT R26, R23, 0x7fffff, RZ, 0xc0, !PT ;  /* 0x007fffff171a7812 */ /* 0x000fe200078ec0ff */
[CCC-:B------:R-:W-:Y:S01]  /*0a70*/  FFMA.RP R23, R4.reuse, R0.reuse, R29.reuse ;  /* 0x0000000004177223 */ /* 0x1c0fe2000000801d */
[----:B------:R-:W-:Y:S01]  /*0a80*/  FFMA.RM R0, R4, R0, R29 ;  /* 0x0000000004007223 */ /* 0x000fe2000000401d */
[----:B------:R-:W-:Y:S02]  /*0a90*/  IADD3 R22, PT, PT, -R22, RZ, RZ ;  /* 0x000000ff16167210 */ /* 0x000fe40007ffe1ff */
[----:B------:R-:W-:-:S02]  /*0aa0*/  LOP3.LUT R26, R26, 0x800000, RZ, 0xfc, !PT ;  /* 0x008000001a1a7812 */ /* 0x000fc400078efcff */
[----:B------:R-:W-:Y:S02]  /*0ab0*/  FSETP.NEU.FTZ.AND P0, PT, R23, R0, PT ;  /* 0x000000001700720b */ /* 0x000fe40003f1d000 */
[----:B------:R-:W-:Y:S02]  /*0ac0*/  SHF.L.U32 R27, R26, R27, RZ ;  /* 0x0000001b1a1b7219 */ /* 0x000fe400000006ff */
[----:B------:R-:W-:Y:S02]  /*0ad0*/  SEL R23, R22, RZ, P2 ;  /* 0x000000ff16177207 */ /* 0x000fe40001000000 */
[----:B------:R-:W-:Y:S02]  /*0ae0*/  ISETP.NE.AND P1, PT, R27, RZ, P1 ;  /* 0x000000ff1b00720c */ /* 0x000fe40000f25270 */
[----:B------:R-:W-:Y:S02]  /*0af0*/  SHF.R.U32.HI R23, RZ, R23, R26 ;  /* 0x00000017ff177219 */ /* 0x000fe4000001161a */
[----:B------:R-:W-:-:S02]  /*0b00*/  PLOP3.LUT P0, PT, P0, P1, PT, 0xf8, 0x8f ;  /* 0x00000000008f781c */ /* 0x000fc40000703f70 */
[----:B------:R-:W-:Y:S02]  /*0b10*/  SHF.R.U32.HI R27, RZ, 0x1, R23 ;  /* 0x00000001ff1b7819 */ /* 0x000fe40000011617 */
[----:B------:R-:W-:-:S04]  /*0b20*/  SEL R0, RZ, 0x1, !P0 ;  /* 0x00000001ff007807 */ /* 0x000fc80004000000 */
[----:B------:R-:W-:-:S04]  /*0b30*/  LOP3.LUT R0, R0, 0x1, R27, 0xf8, !PT ;  /* 0x0000000100007812 */ /* 0x000fc800078ef81b */
[----:B------:R-:W-:-:S05]  /*0b40*/  LOP3.LUT R0, R0, R23, RZ, 0xc0, !PT ;  /* 0x0000001700007212 */ /* 0x000fca00078ec0ff */
[----:B------:R-:W-:-:S05]  /*0b50*/  IMAD.IADD R0, R27, 0x1, R0 ;  /* 0x000000011b007824 */ /* 0x000fca00078e0200 */
[----:B------:R-:W-:Y:S01]  /*0b60*/  LOP3.LUT R25, R0, R25, RZ, 0xfc, !PT ;  /* 0x0000001900197212 */ /* 0x000fe200078efcff */
[----:B------:R-:W-:Y:S06]  /*0b70*/  BRA `(.L_x_15) ;  /* 0x0000000000107947 */ /* 0x000fec0003800000 */
.L_x_14:
[----:B------:R-:W-:-:S04]  /*0b80*/  LOP3.LUT R25, R25, 0x80000000, RZ, 0xc0, !PT ;  /* 0x8000000019197812 */ /* 0x000fc800078ec0ff */
[----:B------:R-:W-:Y:S01]  /*0b90*/  LOP3.LUT R25, R25, 0x7f800000, RZ, 0xfc, !PT ;  /* 0x7f80000019197812 */ /* 0x000fe200078efcff */
[----:B------:R-:W-:Y:S06]  /*0ba0*/  BRA `(.L_x_15) ;  /* 0x0000000000047947 */ /* 0x000fec0003800000 */
.L_x_13:
[----:B------:R-:W-:-:S07]  /*0bb0*/  LEA R25, R26, R25, 0x17 ;  /* 0x000000191a197211 */ /* 0x000fce00078eb8ff */
.L_x_15:
[----:B------:R-:W-:Y:S05]  /*0bc0*/  BSYNC.RECONVERGENT B2 ;  /* 0x0000000000027941 */ /* 0x000fea0003800200 */
.L_x_12:
[----:B------:R-:W-:Y:S05]  /*0bd0*/  BRA `(.L_x_16) ;  /* 0x0000000000207947 */ /* 0x000fea0003800000 */
.L_x_11:
[----:B------:R-:W-:-:S04]  /*0be0*/  LOP3.LUT R25, R25, 0x80000000, R4, 0x48, !PT ;  /* 0x8000000019197812 */ /* 0x000fc800078e4804 */
[----:B------:R-:W-:Y:S01]  /*0bf0*/  LOP3.LUT R25, R25, 0x7f800000, RZ, 0xfc, !PT ;  /* 0x7f80000019197812 */ /* 0x000fe200078efcff */
[----:B------:R-:W-:Y:S06]  /*0c00*/  BRA `(.L_x_16) ;  /* 0x0000000000147947 */ /* 0x000fec0003800000 */
.L_x_10:
[----:B------:R-:W-:Y:S01]  /*0c10*/  LOP3.LUT R25, R25, 0x80000000, R4, 0x48, !PT ;  /* 0x8000000019197812 */ /* 0x000fe200078e4804 */
[----:B------:R-:W-:Y:S06]  /*0c20*/  BRA `(.L_x_16) ;  /* 0x00000000000c7947 */ /* 0x000fec0003800000 */
.L_x_9:
[----:B------:R-:W0:Y:S01]  /*0c30*/  MUFU.RSQ R25, -QNAN ;  /* 0xffc0000000197908 */ /* 0x000e220000001400 */
[----:B------:R-:W-:Y:S05]  /*0c40*/  BRA `(.L_x_16) ;  /* 0x0000000000047947 */ /* 0x000fea0003800000 */
.L_x_8:
[----:B------:R-:W-:-:S07]  /*0c50*/  FADD.FTZ R25, R4, R3 ;  /* 0x0000000304197221 */ /* 0x000fce0000010000 */
.L_x_16:
[----:B------:R-:W-:Y:S05]  /*0c60*/  BSYNC.RECONVERGENT B1 ;  /* 0x0000000000017941 */ /* 0x000fea0003800200 */
.L_x_6:
[----:B0-----:R-:W-:Y:S01]  /*0c70*/  IMAD.MOV.U32 R0, RZ, RZ, R25 ;  /* 0x000000ffff007224 */ /* 0x001fe200078e0019 */
[----:B------:R-:W-:-:S04]  /*0c80*/  MOV R25, 0x0 ;  /* 0x0000000000197802 */ /* 0x000fc80000000f00 */
[----:B------:R-:W-:Y:S05]  /*0c90*/  RET.REL.NODEC R24 `(_Z14move_particlesP6float4S0_S0_Pfi) ;  /* 0xfffffff018d87950 */ /* 0x000fea0003c3ffff */
.L_x_17:
[----:B------:R-:W-:-:S00]  /*0ca0*/  BRA `(.L_x_17) ;  /* 0xfffffffc00fc7947 */ /* 0x000fc0000383ffff */
[----:B------:R-:W-:-:S00]  /*0cb0*/  NOP ;  /* 0x0000000000007918 */ /* 0x000fc00000000000 */
        /* <DEDUP_REMOVED lines=12> */
.L_x_60:


//--------------------- .text._Z16calculate_forcesP6float4S0_S0_Pfi --------------------------
	.section	.text._Z16calculate_forcesP6float4S0_S0_Pfi,"ax",@progbits
	.align	128
        .global         _Z16calculate_forcesP6float4S0_S0_Pfi
        .type           _Z16calculate_forcesP6float4S0_S0_Pfi,@function
        .size           _Z16calculate_forcesP6float4S0_S0_Pfi,(.L_x_63 - _Z16calculate_forcesP6float4S0_S0_Pfi)
        .other          _Z16calculate_forcesP6float4S0_S0_Pfi,@"STO_CUDA_ENTRY STV_DEFAULT"
_Z16calculate_forcesP6float4S0_S0_Pfi:
.text._Z16calculate_forcesP6float4S0_S0_Pfi:
[----:B------:R-:W-:Y:S01]  /*0000*/  LDC R1, c[0x0][0x37c] ;  /* 0x0000df00ff017b82 */ /* 0x000fe20000000800 */
[----:B------:R-:W0:Y:S07]  /*0010*/  S2R R2, SR_TID.X ;  /* 0x0000000000027919 */ /* 0x000e2e0000002100 */
[----:B------:R-:W0:Y:S01]  /*0020*/  S2UR UR4, SR_CTAID.X ;  /* 0x00000000000479c3 */ /* 0x000e220000002500 */
[----:B------:R-:W1:Y:S01]  /*0030*/  LDCU.64 UR12, c[0x0][0x358] ;  /* 0x00006b00ff0c77ac */ /* 0x000e620008000a00 */
[----:B------:R-:W2:Y:S06]  /*0040*/  LDCU UR5, c[0x0][0x3a0] ;  /* 0x00007400ff0577ac */ /* 0x000eac0008000800 */
[----:B------:R-:W0:Y:S08]  /*0050*/  LDC R3, c[0x0][0x360] ;  /* 0x0000d800ff037b82 */ /* 0x000e300000000800 */
[----:B------:R-:W3:Y:S01]  /*0060*/  LDC.64 R16, c[0x0][0x390] ;  /* 0x0000e400ff107b82 */ /* 0x000ee20000000a00 */
[----:B0-----:R-:W-:-:S04]  /*0070*/  IMAD R3, R3, UR4, R2 ;  /* 0x0000000403037c24 */ /* 0x001fc8000f8e0202 */
[----:B---3--:R-:W-:-:S05]  /*0080*/  IMAD.WIDE R16, R3, 0x10, R16 ;  /* 0x0000001003107825 */ /* 0x008fca00078e0210 */
[----:B-1----:R0:W5:Y:S01]  /*0090*/  LDG.E.128 R8, desc[UR12][R16.64] ;  /* 0x0000000c10087981 */ /* 0x002162000c1e1d00 */
[----:B--2---:R-:W-:-:S09]  /*00a0*/  UISETP.GE.AND UP0, UPT, UR5, 0x200, UPT ;  /* 0x000002000500788c */ /* 0x004fd2000bf06270 */
[----:B0-----:R-:W-:Y:S05]  /*00b0*/  BRA.U !UP0, `(.L_x_18) ;  /* 0x0000001908b07547 */ /* 0x001fea000b800000 */
[----:B------:R-:W0:Y:S01]  /*00c0*/  LDCU.64 UR6, c[0x0][0x398] ;  /* 0x00007300ff0677ac */ /* 0x000e220008000a00 */
[----:B------:R-:W-:Y:S01]  /*00d0*/  SHF.R.S32.HI R0, RZ, 0x1f, R3 ;  /* 0x0000001fff007819 */ /* 0x000fe20000011403 */
[----:B------:R-:W1:Y:S01]  /*00e0*/  LDC.64 R12, c[0x0][0x380] ;  /* 0x0000e000ff0c7b82 */ /* 0x000e620000000a00 */
[----:B0-----:R-:W-:-:S04]  /*00f0*/  LEA R4, P0, R3, UR6, 0x2 ;  /* 0x0000000603047c11 */ /* 0x001fc8000f8010ff */
[----:B------:R-:W-:-:S05]  /*0100*/  LEA.HI.X R5, R3, UR7, R0, 0x2, P0 ;  /* 0x0000000703057c11 */ /* 0x000fca00080f1400 */
[----:B------:R-:W2:Y:S01]  /*0110*/  LDG.E R4, desc[UR12][R4.64] ;  /* 0x0000000c04047981 */ /* 0x000ea2000c1e1900 */
[----:B-1----:R-:W-:-:S06]  /*0120*/  IMAD.WIDE R12, R3, 0x10, R12 ;  /* 0x00000010030c7825 */ /* 0x002fcc00078e020c */
[----:B------:R-:W5:Y:S01]  /*0130*/  LDG.E.128 R12, desc[UR12][R12.64] ;  /* 0x0000000c0c0c7981 */ /* 0x000f62000c1e1d00 */
[----:B------:R-:W-:Y:S01]  /*0140*/  USHF.R.S32.HI UR4, URZ, 0x1f, UR5 ;  /* 0x0000001fff047899 */ /* 0x000fe20008011405 */
[----:B------:R-:W-:Y:S01]  /*0150*/  UMOV UR6, 0x616dd9f1 ;  /* 0x616dd9f100067882 */ /* 0x000fe20000000000 */
[----:B------:R-:W-:Y:S02]  /*0160*/  UMOV UR7, 0x3dd25598 ;  /* 0x3dd2559800077882 */ /* 0x000fe40000000000 */
[----:B------:R-:W-:-:S03]  /*0170*/  ULEA.HI UR4, UR4, UR5, URZ, 0x9 ;  /* 0x0000000504047291 */ /* 0x000fc6000f8f48ff */
[----:B------:R-:W-:Y:S01]  /*0180*/  UMOV UR5, URZ ;  /* 0x000000ff00057c82 */ /* 0x000fe20008000000 */
[----:B------:R-:W-:-:S03]  /*0190*/  USHF.R.S32.HI UR8, URZ, 0x9, UR4 ;  /* 0x00000009ff087899 */ /* 0x000fc60008011404 */
[----:B------:R-:W-:Y:S01]  /*01a0*/  UMOV UR4, URZ ;  /* 0x000000ff00047c82 */ /* 0x000fe20008000000 */
[----:B--2---:R-:W0:Y:S02]  /*01b0*/  F2F.F64.F32 R6, R4 ;  /* 0x0000000400067310 */ /* 0x004e240000201800 */
[----:B0-----:R-:W-:-:S11]  /*01c0*/  DMUL R6, R6, UR6 ;  /* 0x0000000606067c28 */ /* 0x001fd60008000000 */
.L_x_41:
[----:B0-----:R-:W0:Y:S01]  /*01d0*/  LDC.64 R4, c[0x0][0x380] ;  /* 0x0000e000ff047b82 */ /* 0x001e220000000a00 */
[----:B-----5:R-:W-:-:S05]  /*01e0*/  IADD3 R15, PT, PT, R2, UR5, RZ ;  /* 0x00000005020f7c10 */ /* 0x020fca000fffe0ff */
[----:B0-----:R-:W-:-:S05]  /*01f0*/  IMAD.WIDE.U32 R4, R15, 0x10, R4 ;  /* 0x000000100f047825 */ /* 0x001fca00078e0004 */
[----:B------:R0:W2:Y:S01]  /*0200*/  LDG.E.128 R20, desc[UR12][R4.64] ;  /* 0x0000000c04147981 */ /* 0x0000a2000c1e1d00 */
[----:B------:R-:W1:Y:S01]  /*0210*/  S2UR UR9, SR_CgaCtaId ;  /* 0x00000000000979c3 */ /* 0x000e620000008800 */
[----:B------:R-:W-:Y:S01]  /*0220*/  UMOV UR6, 0x400 ;  /* 0x0000040000067882 */ /* 0x000fe20000000000 */
[----:B------:R-:W-:Y:S01]  /*0230*/  UIADD3 UR4, UPT, UPT, UR4, 0x1, URZ ;  /* 0x0000000104047890 */ /* 0x000fe2000fffe0ff */
[----:B------:R-:W-:-:S03]  /*0240*/  UMOV UR10, 0x4 ;  /* 0x00000004000a7882 */ /* 0x000fc60000000000 */
[----:B------:R-:W-:Y:S01]  /*0250*/  UISETP.NE.AND UP1, UPT, UR4, UR8, UPT ;  /* 0x000000080400728c */ /* 0x000fe2000bf25270 */
[----:B0-----:R-:W-:Y:S01]  /*0260*/  IADD3 R4, PT, PT, -R3, UR5, RZ ;  /* 0x0000000503047c10 */ /* 0x001fe2000fffe1ff */
[----:B-1----:R-:W-:Y:S01]  /*0270*/  ULEA UR9, UR9, UR6, 0x18 ;  /* 0x0000000609097291 */ /* 0x002fe2000f8ec0ff */
[----:B------:R-:W0:Y:S05]  /*0280*/  LDCU.64 UR6, c[0x0][0x398] ;  /* 0x00007300ff0677ac */ /* 0x000e2a0008000a00 */
[----:B------:R-:W-:Y:S01]  /*0290*/  LEA R0, R2, UR9, 0x4 ;  /* 0x0000000902007c11 */ /* 0x000fe2000f8e20ff */
[----:B------:R-:W-:Y:S02]  /*02a0*/  UIADD3 UR9, UPT, UPT, UR9, 0x4, URZ ;  /* 0x0000000409097890 */ /* 0x000fe4000fffe0ff */
[----:B0-----:R-:W-:-:S02]  /*02b0*/  UIMAD.WIDE.U32 UR6, UR5, 0x4, UR6 ;  /* 0x00000004050678a5 */ /* 0x001fc4000f8e0006 */
[----:B--2---:R0:W-:Y:S01]  /*02c0*/  STS.128 [R0], R20 ;  /* 0x0000001400007388 */ /* 0x0041e20000000c00 */
[----:B------:R-:W-:Y:S09]  /*02d0*/  BAR.SYNC.DEFER_BLOCKING 0x0 ;  /* 0x0000000000007b1d */ /* 0x000ff20000010000 */
.L_x_40:
[----:B------:R-:W-:Y:S01]  /*02e0*/  ISETP.NE.AND P0, PT, R4, RZ, PT ;  /* 0x000000ff0400720c */ /* 0x000fe20003f05270 */
[----:B------:R-:W-:Y:S01]  /*02f0*/  UIADD3 UR10, UPT, UPT, UR10, 0x10, URZ ;  /* 0x000000100a0a7890 */ /* 0x000fe2000fffe0ff */
[----:B------:R-:W-:Y:S03]  /*0300*/  BSSY.RECONVERGENT B0, `(.L_x_19) ;  /* 0x000017f000007945 */ /* 0x000fe60003800200 */
[----:B------:R-:W-:-:S08]  /*0310*/  UISETP.NE.AND UP2, UPT, UR10, 0x2004, UPT ;  /* 0x000020040a00788c */ /* 0x000fd0000bf45270 */
[----:B------:R-:W-:Y:S05]  /*0320*/  @!P0 BRA `(.L_x_20) ;  /* 0x0000001400f08947 */ /* 0x000fea0003800000 */
[----:B------:R-:W1:Y:S01]  /*0330*/  LDS R5, [UR9+-0x4] ;  /* 0xfffffc09ff057984 */ /* 0x000e620008000800 */
[----:B------:R-:W-:Y:S01]  /*0340*/  BSSY.RECONVERGENT B1, `(.L_x_21) ;  /* 0x000004c000017945 */ /* 0x000fe20003800200 */
[----:B0-----:R-:W-:Y:S02]  /*0350*/  HFMA2 R20, -RZ, RZ, 1.875, 0 ;  /* 0x3f800000ff147431 */ /* 0x001fe400000001ff */
[----:B------:R-:W0:Y:S04]  /*0360*/  LDS R32, [UR9] ;  /* 0x00000009ff207984 */ /* 0x000e280008000800 */
[----:B------:R-:W2:Y:S01]  /*0370*/  LDS R15, [UR9+0x4] ;  /* 0x00000409ff0f7984 */ /* 0x000ea20008000800 */
[----:B-1----:R-:W-:Y:S01]  /*0380*/  FADD R19, R12, -R5 ;  /* 0x800000050c137221 */ /* 0x002fe20000000000 */
[----:B0-----:R-:W-:-:S04]  /*0390*/  FADD R18, R13, -R32 ;  /* 0x800000200d127221 */ /* 0x001fc80000000000 */
[----:B------:R-:W-:Y:S01]  /*03a0*/  FSETP.NEU.AND P0, PT, R19, 1, PT ;  /* 0x3f8000001300780b */ /* 0x000fe20003f0d000 */
[----:B--2---:R-:W-:Y:S01]  /*03b0*/  FADD R0, R14, -R15 ;  /* 0x8000000f0e007221 */ /* 0x004fe20000000000 */
[----:B------:R-:W-:-:S04]  /*03c0*/  FSETP.NEU.AND P2, PT, R18, 1, PT ;  /* 0x3f8000001200780b */ /* 0x000fc80003f4d000 */
[----:B------:R-:W-:-:S07]  /*03d0*/  FSETP.NEU.AND P1, PT, R0, 1, PT ;  /* 0x3f8000000000780b */ /* 0x000fce0003f2d000 */
[----:B------:R-:W-:Y:S06]  /*03e0*/  @!P0 BRA `(.L_x_22) ;  /* 0x0000000400048947 */ /* 0x000fec0003800000 */
[----:B------:R-:W-:-:S13]  /*03f0*/  FSETP.NAN.AND P0, PT, |R19|, |R19|, PT ;  /* 0x400000131300720b */ /* 0x000fda0003f08200 */
[----:B------:R-:W-:Y:S01]  /*0400*/  @P0 FADD R20, R19, 2 ;  /* 0x4000000013140421 */ /* 0x000fe20000000000 */
[----:B------:R-:W-:Y:S06]  /*0410*/  @P0 BRA `(.L_x_22) ;  /* 0x0000000000f80947 */ /* 0x000fec0003800000 */
[C---:B------:R-:W-:Y:S01]  /*0420*/  FMUL R20, |R19|.reuse, 16777216 ;  /* 0x4b80000013147820 */ /* 0x040fe20000400200 */
[C---:B------:R-:W-:Y:S02]  /*0430*/  FSETP.GEU.AND P0, PT, |R19|.reuse, 1.175494350822287508e-38, PT ;  /* 0x008000001300780b */ /* 0x040fe40003f0e200 */
[----:B------:R-:W-:Y:S02]  /*0440*/  MOV R27, 0x3a2c32e4 ;  /* 0x3a2c32e4001b7802 */ /* 0x000fe40000000f00 */
[----:B------:R-:W-:Y:S02]  /*0450*/  FSEL R20, R20, |R19|, !P0 ;  /* 0x4000001314147208 */ /* 0x000fe40004000000 */
[----:B------:R-:W-:Y:S02]  /*0460*/  FSEL R24, RZ, -24, P0 ;  /* 0xc1c00000ff187808 */ /* 0x000fe40000000000 */
[----:B------:R-:W-:Y:S02]  /*0470*/  IADD3 R21, PT, PT, R20, -0x3f3504f3, RZ ;  /* 0xc0cafb0d14157810 */ /* 0x000fe40007ffe0ff */
[----:B------:R-:W-:-:S02]  /*0480*/  FSETP.NEU.AND P0, PT, |R19|, +INF , PT ;  /* 0x7f8000001300780b */ /* 0x000fc40003f0d200 */
[----:B------:R-:W-:Y:S02]  /*0490*/  LOP3.LUT R21, R21, 0xff800000, RZ, 0xc0, !PT ;  /* 0xff80000015157812 */ /* 0x000fe400078ec0ff */
[----:B------:R-:W-:Y:S02]  /*04a0*/  FSETP.NEU.AND P0, PT, R19, RZ, P0 ;  /* 0x000000ff1300720b */ /* 0x000fe4000070d000 */
[-C--:B------:R-:W-:Y:S02]  /*04b0*/  IADD3 R20, PT, PT, R20, -R21.reuse, RZ ;  /* 0x8000001514147210 */ /* 0x080fe40007ffe0ff */
[----:B------:R-:W-:-:S03]  /*04c0*/  I2FP.F32.S32 R21, R21 ;  /* 0x0000001500157245 */ /* 0x000fc60000201400 */
[C---:B------:R-:W-:Y:S01]  /*04d0*/  FADD R22, R20.reuse, 1 ;  /* 0x3f80000014167421 */ /* 0x040fe20000000000 */
[----:B------:R-:W-:-:S04]  /*04e0*/  FADD R25, R20, -1 ;  /* 0xbf80000014197421 */ /* 0x000fc80000000000 */
[----:B------:R-:W-:Y:S01]  /*04f0*/  FADD R23, R25, R25 ;  /* 0x0000001919177221 */ /* 0x000fe20000000000 */
[----:B------:R-:W0:Y:S01]  /*0500*/  MUFU.RCP R22, R22 ;  /* 0x0000001600167308 */ /* 0x000e220000001000 */
[----:B------:R-:W-:Y:S02]  /*0510*/  @!P0 FADD R19, R19, R19 ;  /* 0x0000001313138221 */ /* 0x000fe40000000000 */
[----:B0-----:R-:W-:Y:S01]  /*0520*/  FMUL R20, R22, R23 ;  /* 0x0000001716147220 */ /* 0x001fe20000400000 */
[----:B------:R-:W-:-:S03]  /*0530*/  FFMA R23, R21, 1.1920928955078125e-07, R24 ;  /* 0x3400000015177823 */ /* 0x000fc60000000018 */
[----:B------:R-:W-:Y:S01]  /*0540*/  FADD R26, R25, -R20 ;  /* 0x80000014191a7221 */ /* 0x000fe20000000000 */
[CC--:B------:R-:W-:Y:S01]  /*0550*/  FMUL R24, R20.reuse, R20.reuse ;  /* 0x0000001414187220 */ /* 0x0c0fe20000400000 */
[----:B------:R-:W-:Y:S02]  /*0560*/  FFMA R21, R20, 1.4426950216293334961, R23 ;  /* 0x3fb8aa3b14157823 */ /* 0x000fe40000000017 */
[----:B------:R-:W-:Y:S01]  /*0570*/  FADD R26, R26, R26 ;  /* 0x0000001a1a1a7221 */ /* 0x000fe20000000000 */
[C---:B------:R-:W-:Y:S01]  /*0580*/  FFMA R27, R24.reuse, R27, 0.0032181653659790754318 ;  /* 0x3b52e7db181b7423 */ /* 0x040fe2000000001b */
[----:B------:R-:W-:Y:S02]  /*0590*/  FADD R23, R23, -R21 ;  /* 0x8000001517177221 */ /* 0x000fe40000000000 */
[----:B------:R-:W-:Y:S01]  /*05a0*/  FFMA R25, R25, -R20, R26 ;  /* 0x8000001419197223 */ /* 0x000fe2000000001a */
[----:B------:R-:W-:Y:S01]  /*05b0*/  FFMA R27, R24, R27, 0.018033718690276145935 ;  /* 0x3c93bb73181b7423 */ /* 0x000fe2000000001b */
[----:B------:R-:W-:-:S02]  /*05c0*/  FFMA R26, R20, 1.4426950216293334961, R23 ;  /* 0x3fb8aa3b141a7823 */ /* 0x000fc40000000017 */
[----:B------:R-:W-:Y:S01]  /*05d0*/  FMUL R25, R22, R25 ;  /* 0x0000001916197220 */ /* 0x000fe20000400000 */
[----:B------:R-:W-:-:S03]  /*05e0*/  FFMA R27, R24, R27, 0.12022458761930465698 ;  /* 0x3df6384f181b7423 */ /* 0x000fc6000000001b */
[----:B------:R-:W-:Y:S01]  /*05f0*/  FFMA R23, R25, 1.4426950216293334961, R26 ;  /* 0x3fb8aa3b19177823 */ /* 0x000fe2000000001a */
[----:B------:R-:W-:-:S03]  /*0600*/  FMUL R27, R24, R27 ;  /* 0x0000001b181b7220 */ /* 0x000fc60000400000 */
[----:B------:R-:W-:Y:S01]  /*0610*/  FFMA R24, R20, 1.9251366722983220825e-08, R23 ;  /* 0x32a55e3414187823 */ /* 0x000fe20000000017 */
[----:B------:R-:W-:-:S04]  /*0620*/  FMUL R22, R27, 3 ;  /* 0x404000001b167820 */ /* 0x000fc80000400000 */
[----:B------:R-:W-:Y:S01]  /*0630*/  FFMA R22, R25, R22, R24 ;  /* 0x0000001619167223 */ /* 0x000fe20000000018 */
[----:B------:R-:W-:-:S03]  /*0640*/  IMAD.MOV.U32 R24, RZ, RZ, 0x391fcb8e ;  /* 0x391fcb8eff187424 */ /* 0x000fc600078e00ff */
[----:B------:R-:W-:-:S04]  /*0650*/  FFMA R22, R20, R27, R22 ;  /* 0x0000001b14167223 */ /* 0x000fc80000000016 */
[----:B------:R-:W-:-:S04]  /*0660*/  FADD R23, R21, R22 ;  /* 0x0000001615177221 */ /* 0x000fc80000000000 */
[----:B------:R-:W-:Y:S01]  /*0670*/  FMUL R20, R23, 2 ;  /* 0x4000000017147820 */ /* 0x000fe20000400000 */
[----:B------:R-:W-:-:S03]  /*0680*/  FADD R21, -R21, R23 ;  /* 0x0000001715157221 */ /* 0x000fc60000000100 */
[----:B------:R-:W0:Y:S01]  /*0690*/  FRND R25, R20 ;  /* 0x0000001400197307 */ /* 0x000e220000201000 */
[----:B------:R-:W-:Y:S01]  /*06a0*/  FADD R22, R22, -R21 ;  /* 0x8000001516167221 */ /* 0x000fe20000000000 */
[----:B------:R-:W-:Y:S01]  /*06b0*/  FFMA R23, R23, 2, -R20 ;  /* 0x4000000017177823 */ /* 0x000fe20000000814 */
[----:B------:R-:W-:-:S03]  /*06c0*/  FSETP.GT.AND P4, PT, |R20|, 152, PT ;  /* 0x431800001400780b */ /* 0x000fc60003f84200 */
[----:B------:R-:W-:Y:S02]  /*06d0*/  FFMA R22, R22, 2, R23 ;  /* 0x4000000016167823 */ /* 0x000fe40000000017 */
[----:B------:R-:W1:Y:S01]  /*06e0*/  F2I.NTZ R23, R20 ;  /* 0x0000001400177305 */ /* 0x000e620000203100 */
[----:B0-----:R-:W-:Y:S01]  /*06f0*/  FADD R21, R20, -R25 ;  /* 0x8000001914157221 */ /* 0x001fe20000000000 */
[----:B------:R-:W-:-:S03]  /*0700*/  FSETP.GT.AND P3, PT, R25, RZ, PT ;  /* 0x000000ff1900720b */ /* 0x000fc60003f64000 */
[----:B------:R-:W-:-:S04]  /*0710*/  FADD R21, R21, R22 ;  /* 0x0000001615157221 */ /* 0x000fc80000000000 */
[----:B------:R-:W-:-:S04]  /*0720*/  FFMA R22, R21, R24, 0.0013391353422775864601 ;  /* 0x3aaf85ed15167423 */ /* 0x000fc80000000018 */
[----:B------:R-:W-:-:S04]  /*0730*/  FFMA R22, R21, R22, 0.0096188392490148544312 ;  /* 0x3c1d985615167423 */ /* 0x000fc80000000016 */
[----:B------:R-:W-:-:S04]  /*0740*/  FFMA R22, R21, R22, 0.055503588169813156128 ;  /* 0x3d6357bb15167423 */ /* 0x000fc80000000016 */
[C---:B------:R-:W-:Y:S01]  /*0750*/  FFMA R24, R21.reuse, R22, 0.24022644758224487305 ;  /* 0x3e75fdec15187423 */ /* 0x040fe20000000016 */
[----:B------:R-:W-:Y:S02]  /*0760*/  SEL R22, RZ, 0x83000000, P3 ;  /* 0x83000000ff167807 */ /* 0x000fe40001800000 */
[----:B------:R-:W-:Y:S01]  /*0770*/  FSETP.GEU.AND P3, PT, R20, RZ, PT ;  /* 0x000000ff1400720b */ /* 0x000fe20003f6e000 */
[----:B------:R-:W-:Y:S01]  /*0780*/  FFMA R26, R21, R24, 0.69314718246459960938 ;  /* 0x3f317218151a7423 */ /* 0x000fe20000000018 */
[----:B------:R-:W-:Y:S02]  /*0790*/  IADD3 R24, PT, PT, R22, 0x7f000000, RZ ;  /* 0x7f00000016187810 */ /* 0x000fe40007ffe0ff */
[----:B-1----:R-:W-:Y:S01]  /*07a0*/  LEA R23, R23, -R22, 0x17 ;  /* 0x8000001617177211 */ /* 0x002fe200078eb8ff */
[----:B------:R-:W-:Y:S01]  /*07b0*/  FFMA R21, R21, R26, 1 ;  /* 0x3f80000015157423 */ /* 0x000fe2000000001a */
[----:B------:R-:W-:-:S03]  /*07c0*/  FSEL R20, RZ, +INF , !P3 ;  /* 0x7f800000ff147808 */ /* 0x000fc60005800000 */
[----:B------:R-:W-:-:S04]  /*07d0*/  FMUL R24, R24, R21 ;  /* 0x0000001518187220 */ /* 0x000fc80000400000 */
[----:B------:R-:W-:Y:S01]  /*07e0*/  @!P4 FMUL R20, R23, R24 ;  /* 0x000000181714c220 */ /* 0x000fe20000400000 */
[----:B------:R-:W-:-:S07]  /*07f0*/  @!P0 LOP3.LUT R20, R19, 0x7fffffff, RZ, 0xc0, !PT ;  /* 0x7fffffff13148812 */ /* 0x000fce00078ec0ff */
.L_x_22:
[----:B------:R-:W-:Y:S05]  /*0800*/  BSYNC.RECONVERGENT B1 ;  /* 0x0000000000017941 */ /* 0x000fea0003800200 */
.L_x_21:
[----:B------:R-:W-:Y:S01]  /*0810*/  BSSY.RECONVERGENT B1, `(.L_x_23) ;  /* 0x0000044000017945 */ /* 0x000fe20003800200 */
[----:B------:R-:W-:-:S03]  /*0820*/  HFMA2 R19, -RZ, RZ, 1.875, 0 ;  /* 0x3f800000ff137431 */ /* 0x000fc600000001ff */
[----:B------:R-:W-:Y:S05]  /*0830*/  @!P2 BRA `(.L_x_24) ;  /* 0x000000040004a947 */ /* 0x000fea0003800000 */
[----:B------:R-:W-:-:S13]  /*0840*/  FSETP.NAN.AND P0, PT, |R18|, |R18|, PT ;  /* 0x400000121200720b */ /* 0x000fda0003f08200 */
[----:B------:R-:W-:Y:S01]  /*0850*/  @P0 FADD R19, R18, 2 ;  /* 0x4000000012130421 */ /* 0x000fe20000000000 */
[----:B------:R-:W-:Y:S06]  /*0860*/  @P0 BRA `(.L_x_24) ;  /* 0x0000000000f80947 */ /* 0x000fec0003800000 */
[C---:B------:R-:W-:Y:S01]  /*0870*/  FMUL R19, |R18|.reuse, 16777216 ;  /* 0x4b80000012137820 */ /* 0x040fe20000400200 */
[----:B------:R-:W-:Y:S02]  /*0880*/  FSETP.GEU.AND P0, PT, |R18|, 1.175494350822287508e-38, PT ;  /* 0x008000001200780b */ /* 0x000fe40003f0e200 */
[----:B------:R-:W-:Y:S02]  /*0890*/  MOV R28, 0x3a2c32e4 ;  /* 0x3a2c32e4001c7802 */ /* 0x000fe40000000f00 */
[----:B------:R-:W-:-:S04]  /*08a0*/  FSEL R19, R19, |R18|, !P0 ;  /* 0x4000001213137208 */ /* 0x000fc80004000000 */
[----:B------:R-:W-:-:S04]  /*08b0*/  IADD3 R21, PT, PT, R19, -0x3f3504f3, RZ ;  /* 0xc0cafb0d13157810 */ /* 0x000fc80007ffe0ff */
[----:B------:R-:W-:Y:S02]  /*08c0*/  LOP3.LUT R24, R21, 0xff800000, RZ, 0xc0, !PT ;  /* 0xff80000015187812 */ /* 0x000fe400078ec0ff */
[----:B------:R-:W-:Y:S02]  /*08d0*/  FSEL R21, RZ, -24, P0 ;  /* 0xc1c00000ff157808 */ /* 0x000fe40000000000 */
[C---:B------:R-:W-:Y:S01]  /*08e0*/  FSETP.NEU.AND P0, PT, |R18|.reuse, +INF , PT ;  /* 0x7f8000001200780b */ /* 0x040fe20003f0d200 */
[----:B------:R-:W-:Y:S01]  /*08f0*/  IMAD.IADD R19, R19, 0x1, -R24 ;  /* 0x0000000113137824 */ /* 0x000fe200078e0a18 */
[----:B------:R-:W-:Y:S02]  /*0900*/  I2FP.F32.S32 R24, R24 ;  /* 0x0000001800187245 */ /* 0x000fe40000201400 */
[----:B------:R-:W-:Y:S01]  /*0910*/  FSETP.NEU.AND P0, PT, R18, RZ, P0 ;  /* 0x000000ff1200720b */ /* 0x000fe2000070d000 */
[C---:B------:R-:W-:Y:S01]  /*0920*/  FADD R22, R19.reuse, 1 ;  /* 0x3f80000013167421 */ /* 0x040fe20000000000 */
[----:B------:R-:W-:Y:S01]  /*0930*/  FADD R26, R19, -1 ;  /* 0xbf800000131a7421 */ /* 0x000fe20000000000 */
[----:B------:R-:W-:-:S03]  /*0940*/  FFMA R24, R24, 1.1920928955078125e-07, R21 ;  /* 0x3400000018187823 */ /* 0x000fc60000000015 */
[----:B------:R-:W-:Y:S01]  /*0950*/  FADD R19, R26, R26 ;  /* 0x0000001a1a137221 */ /* 0x000fe20000000000 */
[----:B------:R-:W0:Y:S06]  /*0960*/  MUFU.RCP R22, R22 ;  /* 0x0000001600167308 */ /* 0x000e2c0000001000 */
[----:B------:R-:W-:Y:S01]  /*0970*/  @!P0 FADD R18, R18, R18 ;  /* 0x0000001212128221 */ /* 0x000fe20000000000 */
[----:B0-----:R-:W-:-:S04]  /*0980*/  FMUL R19, R22, R19 ;  /* 0x0000001316137220 */ /* 0x001fc80000400000 */
        /* <DEDUP_REMOVED lines=8> */
[----:B------:R-:W-:Y:S01]  /*0a10*/  FFMA R24, R19, 1.4426950216293334961, R24 ;  /* 0x3fb8aa3b13187823 */ /* 0x000fe20000000018 */
[----:B------:R-:W-:-:S02]  /*0a20*/  HFMA2 R26, -RZ, RZ, 0.64013671875, -15.109375 ;  /* 0x391fcb8eff1a7431 */ /* 0x000fc400000001ff */
[----:B------:R-:W-:Y:S01]  /*0a30*/  FMUL R25, R22, R25 ;  /* 0x0000001916197220 */ /* 0x000fe20000400000 */
[----:B------:R-:W-:-:S03]  /*0a40*/  FFMA R28, R23, R28, 0.12022458761930465698 ;  /* 0x3df6384f171c7423 */ /* 0x000fc6000000001c */
[----:B------:R-:W-:Y:S01]  /*0a50*/  FFMA R24, R25, 1.4426950216293334961, R24 ;  /* 0x3fb8aa3b19187823 */ /* 0x000fe20000000018 */
[----:B------:R-:W-:-:S03]  /*0a60*/  FMUL R28, R23, R28 ;  /* 0x0000001c171c7220 */ /* 0x000fc60000400000 */
[----:B------:R-:W-:Y:S01]  /*0a70*/  FFMA R24, R19, 1.9251366722983220825e-08, R24 ;  /* 0x32a55e3413187823 */ /* 0x000fe20000000018 */
[----:B------:R-:W-:-:S04]  /*0a80*/  FMUL R22, R28, 3 ;  /* 0x404000001c167820 */ /* 0x000fc80000400000 */
[----:B------:R-:W-:-:S04]  /*0a90*/  FFMA R25, R25, R22, R24 ;  /* 0x0000001619197223 */ /* 0x000fc80000000018 */
        /* <DEDUP_REMOVED lines=16> */
[----:B------:R-:W-:Y:S01]  /*0ba0*/  FFMA R24, R21, R22, 0.24022644758224487305 ;  /* 0x3e75fdec15187423 */ /* 0x000fe20000000016 */
        /* <DEDUP_REMOVED lines=10> */
.L_x_24:
[----:B------:R-:W-:Y:S05]  /*0c50*/  BSYNC.RECONVERGENT B1 ;  /* 0x0000000000017941 */ /* 0x000fea0003800200 */
.L_x_23:
[----:B------:R-:W-:Y:S01]  /*0c60*/  BSSY.RECONVERGENT B1, `(.L_x_25) ;  /* 0x0000045000017945 */ /* 0x000fe20003800200 */
[----:B------:R-:W-:Y:S01]  /*0c70*/  FADD R20, R19, R20 ;  /* 0x0000001413147221 */ /* 0x000fe20000000000 */
[----:B------:R-:W-:Y:S02]  /*0c80*/  IMAD.MOV.U32 R19, RZ, RZ, 0x3f800000 ;  /* 0x3f800000ff137424 */ /* 0x000fe400078e00ff */
[----:B------:R-:W-:Y:S05]  /*0c90*/  @!P1 BRA `(.L_x_26) ;  /* 0x0000000400049947 */ /* 0x000fea0003800000 */
        /* <DEDUP_REMOVED lines=12> */
[----:B------:R-:W-:-:S05]  /*0d60*/  IADD3 R19, PT, PT, R19, -R18, RZ ;  /* 0x8000001213137210 */ /* 0x000fca0007ffe0ff */
[C---:B------:R-:W-:Y:S01]  /*0d70*/  FADD R21, R19.reuse, 1 ;  /* 0x3f80000013157421 */ /* 0x040fe20000000000 */
[----:B------:R-:W-:Y:S01]  /*0d80*/  FADD R25, R19, -1 ;  /* 0xbf80000013197421 */ /* 0x000fe20000000000 */
[----:B------:R-:W-:-:S03]  /*0d90*/  I2FP.F32.S32 R19, R18 ;  /* 0x0000001200137245 */ /* 0x000fc60000201400 */
[----:B------:R-:W-:Y:S01]  /*0da0*/  FADD R24, R25, R25 ;  /* 0x0000001919187221 */ /* 0x000fe20000000000 */
[----:B------:R-:W0:Y:S01]  /*0db0*/  MUFU.RCP R21, R21 ;  /* 0x0000001500157308 */ /* 0x000e220000001000 */
[----:B------:R-:W-:Y:S01]  /*0dc0*/  FFMA R23, R19, 1.1920928955078125e-07, R22 ;  /* 0x3400000013177823 */ /* 0x000fe20000000016 */
        /* <DEDUP_REMOVED lines=14> */
[----:B------:R-:W-:Y:S01]  /*0eb0*/  FMUL R27, R22, R27 ;  /* 0x0000001b161b7220 */ /* 0x000fe20000400000 */
[----:B------:R-:W-:Y:S02]  /*0ec0*/  HFMA2 R22, -RZ, RZ, 0.64013671875, -15.109375 ;  /* 0x391fcb8eff167431 */ /* 0x000fe400000001ff */
        /* <DEDUP_REMOVED lines=11> */
[----:B------:R-:W-:Y:S01]  /*0f80*/  FFMA R24, R24, 2, R21 ;  /* 0x4000000018187823 */ /* 0x000fe20000000015 */
[----:B0-----:R-:W-:Y:S01]  /*0f90*/  FADD R19, R18, -R23 ;  /* 0x8000001712137221 */ /* 0x001fe20000000000 */
[----:B------:R-:W-:-:S03]  /*0fa0*/  FSETP.GT.AND P1, PT, R23, RZ, PT ;  /* 0x000000ff1700720b */ /* 0x000fc60003f24000 */
[----:B------:R-:W-:Y:S01]  /*0fb0*/  FADD R19, R19, R24 ;  /* 0x0000001813137221 */ /* 0x000fe20000000000 */
[----:B------:R-:W-:Y:S02]  /*0fc0*/  SEL R21, RZ, 0x83000000, P1 ;  /* 0x83000000ff157807 */ /* 0x000fe40000800000 */
[----:B------:R-:W-:Y:S01]  /*0fd0*/  FSETP.GEU.AND P1, PT, R18, RZ, PT ;  /* 0x000000ff1200720b */ /* 0x000fe20003f2e000 */
[----:B------:R-:W-:Y:S02]  /*0fe0*/  FFMA R22, R19, R22, 0.0013391353422775864601 ;  /* 0x3aaf85ed13167423 */ /* 0x000fe40000000016 */
[----:B------:R-:W-:Y:S02]  /*0ff0*/  VIADD R23, R21, 0x7f000000 ;  /* 0x7f00000015177836 */ /* 0x000fe40000000000 */
[C---:B------:R-:W-:Y:S02]  /*1000*/  FFMA R24, R19.reuse, R22, 0.0096188392490148544312 ;  /* 0x3c1d985613187423 */ /* 0x040fe40000000016 */
[----:B------:R-:W0:Y:S02]  /*1010*/  F2I.NTZ R22, R18 ;  /* 0x0000001200167305 */ /* 0x000e240000203100 */
[----:B------:R-:W-:-:S04]  /*1020*/  FFMA R24, R19, R24, 0.055503588169813156128 ;  /* 0x3d6357bb13187423 */ /* 0x000fc80000000018 */
[----:B------:R-:W-:-:S04]  /*1030*/  FFMA R24, R19, R24, 0.24022644758224487305 ;  /* 0x3e75fdec13187423 */ /* 0x000fc80000000018 */
[----:B------:R-:W-:-:S04]  /*1040*/  FFMA R24, R19, R24, 0.69314718246459960938 ;  /* 0x3f31721813187423 */ /* 0x000fc80000000018 */
[----:B------:R-:W-:Y:S01]  /*1050*/  FFMA R24, R19, R24, 1 ;  /* 0x3f80000013187423 */ /* 0x000fe20000000018 */
[----:B0-----:R-:W-:Y:S02]  /*1060*/  LEA R22, R22, -R21, 0x17 ;  /* 0x8000001516167211 */ /* 0x001fe400078eb8ff */
[----:B------:R-:W-:Y:S01]  /*1070*/  FSEL R19, RZ, +INF , !P1 ;  /* 0x7f800000ff137808 */ /* 0x000fe20004800000 */
[----:B------:R-:W-:-:S04]  /*1080*/  FMUL R23, R23, R24 ;  /* 0x0000001817177220 */ /* 0x000fc80000400000 */
[----:B------:R-:W-:Y:S01]  /*1090*/  @!P2 FMUL R19, R22, R23 ;  /* 0x000000171613a220 */ /* 0x000fe20000400000 */
[----:B------:R-:W-:-:S07]  /*10a0*/  @!P0 LOP3.LUT R19, R0, 0x7fffffff, RZ, 0xc0, !PT ;  /* 0x7fffffff00138812 */ /* 0x000fce00078ec0ff */
.L_x_26:
[----:B------:R-:W-:Y:S05]  /*10b0*/  BSYNC.RECONVERGENT B1 ;  /* 0x0000000000017941 */ /* 0x000fea0003800200 */
.L_x_25:
[----:B------:R-:W-:Y:S01]  /*10c0*/  FADD R19, R20, R19 ;  /* 0x0000001314137221 */ /* 0x000fe20000000000 */
[----:B------:R-:W-:Y:S03]  /*10d0*/  BSSY.RECONVERGENT B1, `(.L_x_27) ;  /* 0x000000d000017945 */ /* 0x000fe60003800200 */
[----:B------:R0:W1:Y:S01]  /*10e0*/  MUFU.RSQ R0, R19 ;  /* 0x0000001300007308 */ /* 0x0000620000001400 */
[----:B------:R-:W-:-:S04]  /*10f0*/  IADD3 R18, PT, PT, R19, -0xd000000, RZ ;  /* 0xf300000013127810 */ /* 0x000fc80007ffe0ff */
[----:B------:R-:W-:-:S13]  /*1100*/  ISETP.GT.U32.AND P0, PT, R18, 0x727fffff, PT ;  /* 0x727fffff1200780c */ /* 0x000fda0003f04070 */
[----:B01----:R-:W-:Y:S05]  /*1110*/  @!P0 BRA `(.L_x_28) ;  /* 0x0000000000108947 */ /* 0x003fea0003800000 */
[----:B------:R-:W-:-:S07]  /*1120*/  MOV R23, 0x1140 ;  /* 0x0000114000177802 */ /* 0x000fce0000000f00 */
[----:B------:R-:W-:Y:S05]  /*1130*/  CALL.REL.NOINC `($__internal_2_$__cuda_sm20_sqrt_rn_f32_slowpath) ;  /* 0x00000010000c7944 */ /* 0x000fea0003c00000 */
[----:B------:R-:W-:Y:S01]  /*1140*/  MOV R18, R0 ;  /* 0x0000000000127202 */ /* 0x000fe20000000f00 */
[----:B------:R-:W-:Y:S06]  /*1150*/  BRA `(.L_x_29) ;  /* 0x0000000000107947 */ /* 0x000fec0003800000 */
.L_x_28:
[----:B------:R-:W-:Y:S01]  /*1160*/  FMUL.FTZ R18, R19, R0 ;  /* 0x0000000013127220 */ /* 0x000fe20000410000 */
[----:B------:R-:W-:-:S03]  /*1170*/  FMUL.FTZ R0, R0, 0.5 ;  /* 0x3f00000000007820 */ /* 0x000fc60000410000 */
[----:B------:R-:W-:-:S04]  /*1180*/  FFMA R19, -R18, R18, R19 ;  /* 0x0000001212137223 */ /* 0x000fc80000000113 */
[----:B------:R-:W-:-:S07]  /*1190*/  FFMA R18, R19, R0, R18 ;  /* 0x0000000013127223 */ /* 0x000fce0000000012 */
.L_x_29:
[----:B------:R-:W-:Y:S05]  /*11a0*/  BSYNC.RECONVERGENT B1 ;  /* 0x0000000000017941 */ /* 0x000fea0003800200 */
.L_x_27:
[----:B------:R-:W-:Y:S01]  /*11b0*/  MOV R20, UR6 ;  /* 0x0000000600147c02 */ /* 0x000fe20008000f00 */
[----:B------:R-:W-:-:S05]  /*11c0*/  IMAD.U32 R21, RZ, RZ, UR7 ;  /* 0x00000007ff157e24 */ /* 0x000fca000f8e00ff */
[----:B------:R0:W5:Y:S01]  /*11d0*/  LDG.E R0, desc[UR12][R20.64] ;  /* 0x0000000c14007981 */ /* 0x000162000c1e1900 */
[----:B------:R-:W-:Y:S01]  /*11e0*/  FSETP.NEU.AND P0, PT, R18, 1, PT ;  /* 0x3f8000001200780b */ /* 0x000fe20003f0d000 */
[----:B------:R-:W-:Y:S01]  /*11f0*/  BSSY.RECONVERGENT B1, `(.L_x_30) ;  /* 0x0000045000017945 */ /* 0x000fe20003800200 */
[----:B------:R-:W-:Y:S02]  /*1200*/  HFMA2 R22, -RZ, RZ, 1.875, 0 ;  /* 0x3f800000ff167431 */ /* 0x000fe400000001ff */
[----:B------:R-:W-:-:S09]  /*1210*/  FADD R33, RZ, R18 ;  /* 0x00000012ff217221 */ /* 0x000fd20000000000 */
[----:B0-----:R-:W-:Y:S05]  /*1220*/  @!P0 BRA `(.L_x_31) ;  /* 0x0000000400048947 */ /* 0x001fea0003800000 */
        /* <DEDUP_REMOVED lines=17> */
[----:B------:R-:W0:Y:S03]  /*1340*/  MUFU.RCP R21, R21 ;  /* 0x0000001500157308 */ /* 0x000e260000001000 */
        /* <DEDUP_REMOVED lines=18> */
[----:B------:R-:W-:-:S03]  /*1470*/  HFMA2 R23, -RZ, RZ, 0.64013671875, -15.109375 ;  /* 0x391fcb8eff177431 */ /* 0x000fc600000001ff */
        /* <DEDUP_REMOVED lines=14> */
[----:B------:R-:W-:-:S03]  /*1560*/  FFMA R21, R20, R23, 0.0013391353422775864601 ;  /* 0x3aaf85ed14157423 */ /* 0x000fc60000000017 */
[----:B------:R-:W-:Y:S01]  /*1570*/  FSEL R22, RZ, +INF , !P1 ;  /* 0x7f800000ff167808 */ /* 0x000fe20004800000 */
[C---:B------:R-:W-:Y:S02]  /*1580*/  FFMA R23, R20.reuse, R21, 0.0096188392490148544312 ;  /* 0x3c1d985614177423 */ /* 0x040fe40000000015 */
[----:B------:R-:W0:Y:S02]  /*1590*/  F2I.NTZ R21, R19 ;  /* 0x0000001300157305 */ /* 0x000e240000203100 */
[----:B------:R-:W-:-:S04]  /*15a0*/  FFMA R23, R20, R23, 0.055503588169813156128 ;  /* 0x3d6357bb14177423 */ /* 0x000fc80000000017 */
[----:B------:R-:W-:-:S04]  /*15b0*/  FFMA R23, R20, R23, 0.24022644758224487305 ;  /* 0x3e75fdec14177423 */ /* 0x000fc80000000017 */
[----:B------:R-:W-:Y:S01]  /*15c0*/  FFMA R25, R20, R23, 0.69314718246459960938 ;  /* 0x3f31721814197423 */ /* 0x000fe20000000017 */
[----:B------:R-:W-:-:S03]  /*15d0*/  VIADD R23, R18, 0x7f000000 ;  /* 0x7f00000012177836 */ /* 0x000fc60000000000 */
[----:B------:R-:W-:Y:S01]  /*15e0*/  FFMA R20, R20, R25, 1 ;  /* 0x3f80000014147423 */ /* 0x000fe20000000019 */
[----:B0-----:R-:W-:Y:S01]  /*15f0*/  LEA R21, R21, -R18, 0x17 ;  /* 0x8000001215157211 */ /* 0x001fe200078eb8ff */
[----:B------:R-:W-:Y:S02]  /*1600*/  @!P0 FADD R18, R33, R33 ;  /* 0x0000002121128221 */ /* 0x000fe40000000000 */
[----:B------:R-:W-:-:S04]  /*1610*/  FMUL R20, R23, R20 ;  /* 0x0000001417147220 */ /* 0x000fc80000400000 */
[----:B------:R-:W-:Y:S01]  /*1620*/  @!P2 FMUL R22, R21, R20 ;  /* 0x000000141516a220 */ /* 0x000fe20000400000 */
[----:B------:R-:W-:-:S07]  /*1630*/  @!P0 LOP3.LUT R22, R18, 0x7fffffff, RZ, 0xc0, !PT ;  /* 0x7fffffff12168812 */ /* 0x000fce00078ec0ff */
.L_x_31:
[----:B------:R-:W-:Y:S05]  /*1640*/  BSYNC.RECONVERGENT B1 ;  /* 0x0000000000017941 */ /* 0x000fea0003800200 */
.L_x_30:
[----:B------:R-:W0:Y:S01]  /*1650*/  F2F.F64.F32 R22, R22 ;  /* 0x0000001600167310 */ /* 0x000e220000201800 */
[----:B------:R-:W-:Y:S01]  /*1660*/  MOV R18, 0x1 ;  /* 0x0000000100127802 */ /* 0x000fe20000000f00 */
[----:B------:R-:W-:Y:S06]  /*1670*/  BSSY.RECONVERGENT B1, `(.L_x_32) ;  /* 0x0000014000017945 */ /* 0x000fec0003800200 */
[----:B0-----:R-:W0:Y:S02]  /*1680*/  MUFU.RCP64H R19, R23 ;  /* 0x0000001700137308 */ /* 0x001e240000001800 */
[----:B0-----:R-:W-:-:S08]  /*1690*/  DFMA R20, -R22, R18, 1 ;  /* 0x3ff000001614742b */ /* 0x001fd00000000112 */
[----:B------:R-:W-:Y:S02]  /*16a0*/  DFMA R24, R20, R20, R20 ;  /* 0x000000141418722b */ /* 0x000fe40000000014 */
[----:B-----5:R-:W0:Y:S06]  /*16b0*/  F2F.F64.F32 R20, R0 ;  /* 0x0000000000147310 */ /* 0x020e2c0000201800 */
[----:B------:R-:W-:-:S08]  /*16c0*/  DFMA R24, R18, R24, R18 ;  /* 0x000000181218722b */ /* 0x000fd00000000012 */
[----:B------:R-:W-:Y:S02]  /*16d0*/  DFMA R18, -R22, R24, 1 ;  /* 0x3ff000001612742b */ /* 0x000fe40000000118 */
[----:B0-----:R-:W-:-:S06]  /*16e0*/  DMUL R20, R6, R20 ;  /* 0x0000001406147228 */ /* 0x001fcc0000000000 */
[----:B------:R-:W-:-:S04]  /*16f0*/  DFMA R18, R24, R18, R24 ;  /* 0x000000121812722b */ /* 0x000fc80000000018 */
[----:B------:R-:W-:-:S04]  /*1700*/  FSETP.GEU.AND P1, PT, |R21|, 6.5827683646048100446e-37, PT ;  /* 0x036000001500780b */ /* 0x000fc80003f2e200 */
[----:B------:R-:W-:-:S08]  /*1710*/  DMUL R24, R20, R18 ;  /* 0x0000001214187228 */ /* 0x000fd00000000000 */
[----:B------:R-:W-:-:S08]  /*1720*/  DFMA R26, -R22, R24, R20 ;  /* 0x00000018161a722b */ /* 0x000fd00000000114 */
[----:B------:R-:W-:-:S10]  /*1730*/  DFMA R18, R18, R26, R24 ;  /* 0x0000001a1212722b */ /* 0x000fd40000000018 */
[----:B------:R-:W-:-:S05]  /*1740*/  FFMA R24, RZ, R23, R19 ;  /* 0x00000017ff187223 */ /* 0x000fca0000000013 */
[----:B------:R-:W-:-:S13]  /*1750*/  FSETP.GT.AND P0, PT, |R24|, 1.469367938527859385e-39, PT ;  /* 0x001000001800780b */ /* 0x000fda0003f04200 */
[----:B------:R-:W-:Y:S05]  /*1760*/  @P0 BRA P1, `(.L_x_33) ;  /* 0x0000000000100947 */ /* 0x000fea0000800000 */
[----:B------:R-:W-:-:S07]  /*1770*/  MOV R0, 0x1790 ;  /* 0x0000179000007802 */ /* 0x000fce0000000f00 */
[----:B------:R-:W-:Y:S05]  /*1780*/  CALL.REL.NOINC `($__internal_1_$__cuda_sm20_div_rn_f64_full) ;  /* 0x0000000400047944 */ /* 0x000fea0003c00000 */
[----:B------:R-:W-:Y:S02]  /*1790*/  MOV R18, R26 ;  /* 0x0000001a00127202 */ /* 0x000fe40000000f00 */
[----:B------:R-:W-:-:S07]  /*17a0*/  MOV R19, R27 ;  /* 0x0000001b00137202 */ /* 0x000fce0000000f00 */
.L_x_33:
[----:B------:R-:W-:Y:S05]  /*17b0*/  BSYNC.RECONVERGENT B1 ;  /* 0x0000000000017941 */ /* 0x000fea0003800200 */
.L_x_32:
[----:B------:R-:W0:Y:S01]  /*17c0*/  F2F.F32.F64 R18, R18 ;  /* 0x0000001200127310 */ /* 0x000e220000301000 */
[----:B------:R-:W-:Y:S01]  /*17d0*/  FADD R5, -R12, R5 ;  /* 0x000000050c057221 */ /* 0x000fe20000000100 */
[----:B------:R-:W-:Y:S01]  /*17e0*/  BSSY.RECONVERGENT B1, `(.L_x_34) ;  /* 0x000000f000017945 */ /* 0x000fe20003800200 */
[----:B------:R-:W-:-:S05]  /*17f0*/  FADD R15, -R14, R15 ;  /* 0x0000000f0e0f7221 */ /* 0x000fca0000000100 */
[----:B------:R-:W1:Y:S01]  /*1800*/  MUFU.RCP R20, R33 ;  /* 0x0000002100147308 */ /* 0x000e620000001000 */
[----:B0-----:R-:W-:Y:S01]  /*1810*/  FMUL R0, R18, R5 ;  /* 0x0000000512007220 */ /* 0x001fe20000400000 */
[----:B------:R-:W-:-:S06]  /*1820*/  FADD R5, -R13, R32 ;  /* 0x000000200d057221 */ /* 0x000fcc0000000100 */
[----:B------:R-:W0:Y:S01]  /*1830*/  FCHK P0, R0, R33 ;  /* 0x0000002100007302 */ /* 0x000e220000000000 */
[----:B-1----:R-:W-:-:S04]  /*1840*/  FFMA R21, -R33, R20, 1 ;  /* 0x3f80000021157423 */ /* 0x002fc80000000114 */
[----:B------:R-:W-:-:S04]  /*1850*/  FFMA R21, R20, R21, R20 ;  /* 0x0000001514157223 */ /* 0x000fc80000000014 */
[----:B------:R-:W-:-:S04]  /*1860*/  FFMA R20, R0, R21, RZ ;  /* 0x0000001500147223 */ /* 0x000fc800000000ff */
[----:B------:R-:W-:-:S04]  /*1870*/  FFMA R22, -R33, R20, R0 ;  /* 0x0000001421167223 */ /* 0x000fc80000000100 */
[----:B------:R-:W-:Y:S01]  /*1880*/  FFMA R21, R21, R22, R20 ;  /* 0x0000001615157223 */ /* 0x000fe20000000014 */
[----:B0-----:R-:W-:Y:S06]  /*1890*/  @!P0 BRA `(.L_x_35) ;  /* 0x00000000000c8947 */ /* 0x001fec0003800000 */
[----:B------:R-:W-:-:S07]  /*18a0*/  MOV R20, 0x18c0 ;  /* 0x000018c000147802 */ /* 0x000fce0000000f00 */
[----:B------:R-:W-:Y:S05]  /*18b0*/  CALL.REL.NOINC `($__internal_3_$__cuda_sm3x_div_rn_noftz_f32_slowpath) ;  /* 0x00000008008c7944 */ /* 0x000fea0003c00000 */
[----:B------:R-:W-:-:S07]  /*18c0*/  MOV R21, R0 ;  /* 0x0000000000157202 */ /* 0x000fce0000000f00 */
.L_x_35:
[----:B------:R-:W-:Y:S05]  /*18d0*/  BSYNC.RECONVERGENT B1 ;  /* 0x0000000000017941 */ /* 0x000fea0003800200 */
.L_x_34:
[----:B------:R-:W0:Y:S01]  /*18e0*/  MUFU.RCP R0, R33 ;  /* 0x0000002100007308 */ /* 0x000e220000001000 */
[----:B------:R-:W-:Y:S01]  /*18f0*/  FMUL R22, R18, R5 ;  /* 0x0000000512167220 */ /* 0x000fe20000400000 */
[----:B------:R-:W-:Y:S01]  /*1900*/  BSSY.RECONVERGENT B1, `(.L_x_36) ;  /* 0x000000d000017945 */ /* 0x000fe20003800200 */
[----:B------:R-:W-:-:S05]  /*1910*/  FADD R8, R8, R21 ;  /* 0x0000001508087221 */ /* 0x000fca0000000000 */
[----:B------:R-:W1:Y:S01]  /*1920*/  FCHK P0, R22, R33 ;  /* 0x0000002116007302 */ /* 0x000e620000000000 */
[----:B0-----:R-:W-:-:S04]  /*1930*/  FFMA R19, -R33, R0, 1 ;  /* 0x3f80000021137423 */ /* 0x001fc80000000100 */
[----:B------:R-:W-:-:S04]  /*1940*/  FFMA R0, R0, R19, R0 ;  /* 0x0000001300007223 */ /* 0x000fc80000000000 */
[----:B------:R-:W-:-:S04]  /*1950*/  FFMA R5, R0, R22, RZ ;  /* 0x0000001600057223 */ /* 0x000fc800000000ff */
[----:B------:R-:W-:-:S04]  /*1960*/  FFMA R20, -R33, R5, R22 ;  /* 0x0000000521147223 */ /* 0x000fc80000000116 */
[----:B------:R-:W-:Y:S01]  /*1970*/  FFMA R20, R0, R20, R5 ;  /* 0x0000001400147223 */ /* 0x000fe20000000005 */
[----:B-1----:R-:W-:Y:S06]  /*1980*/  @!P0 BRA `(.L_x_37) ;  /* 0x0000000000108947 */ /* 0x002fec0003800000 */
[----:B------:R-:W-:Y:S01]  /*1990*/  IMAD.MOV.U32 R0, RZ, RZ, R22 ;  /* 0x000000ffff007224 */ /* 0x000fe200078e0016 */
[----:B------:R-:W-:-:S07]  /*19a0*/  MOV R20, 0x19c0 ;  /* 0x000019c000147802 */ /* 0x000fce0000000f00 */
[----:B------:R-:W-:Y:S05]  /*19b0*/  CALL.REL.NOINC `($__internal_3_$__cuda_sm3x_div_rn_noftz_f32_slowpath) ;  /* 0x00000008004c7944 */ /* 0x000fea0003c00000 */
[----:B------:R-:W-:-:S07]  /*19c0*/  MOV R20, R0 ;  /* 0x0000000000147202 */ /* 0x000fce0000000f00 */
.L_x_37:
[----:B------:R-:W-:Y:S05]  /*19d0*/  BSYNC.RECONVERGENT B1 ;  /* 0x0000000000017941 */ /* 0x000fea0003800200 */
.L_x_36:
        /* <DEDUP_REMOVED lines=11> */
[----:B------:R-:W-:Y:S02]  /*1a90*/  MOV R0, R22 ;  /* 0x0000001600007202 */ /* 0x000fe40000000f00 */
[----:B------:R-:W-:-:S07]  /*1aa0*/  MOV R20, 0x1ac0 ;  /* 0x00001ac000147802 */ /* 0x000fce0000000f00 */
[----:B------:R-:W-:Y:S05]  /*1ab0*/  CALL.REL.NOINC `($__internal_3_$__cuda_sm3x_div_rn_noftz_f32_slowpath) ;  /* 0x00000008000c7944 */ /* 0x000fea0003c00000 */
[----:B------:R-:W-:-:S07]  /*1ac0*/  MOV R5, R0 ;  /* 0x0000000000057202 */ /* 0x000fce0000000f00 */
.L_x_39:
[----:B------:R-:W-:Y:S05]  /*1ad0*/  BSYNC.RECONVERGENT B1 ;  /* 0x0000000000017941 */ /* 0x000fea0003800200 */
.L_x_38:
[----:B------:R-:W-:-:S07]  /*1ae0*/  FADD R10, R10, R5 ;  /* 0x000000050a0a7221 */ /* 0x000fce0000000000 */
.L_x_20:
[----:B------:R-:W-:Y:S05]  /*1af0*/  BSYNC.RECONVERGENT B0 ;  /* 0x0000000000007941 */ /* 0x000fea0003800200 */
.L_x_19:
[----:B------:R-:W-:Y:S01]  /*1b00*/  UIADD3 UR6, UP0, UPT, UR6, 0x4, URZ ;  /* 0x0000000406067890 */ /* 0x000fe2000ff1e0ff */
[----:B------:R-:W-:Y:S01]  /*1b10*/  IADD3 R4, PT, PT, R4, 0x1, RZ ;  /* 0x0000000104047810 */ /* 0x000fe20007ffe0ff */
[----:B------:R-:W-:Y:S02]  /*1b20*/  UIADD3 UR9, UPT, UPT, UR9, 0x10, URZ ;  /* 0x0000001009097890 */ /* 0x000fe4000fffe0ff */
[----:B------:R-:W-:Y:S01]  /*1b30*/  UIADD3.X UR7, UPT, UPT, URZ, UR7, URZ, UP0, !UPT ;  /* 0x00000007ff077290 */ /* 0x000fe200087fe4ff */
[----:B------:R-:W-:Y:S11]  /*1b40*/  BRA.U UP2, `(.L_x_40) ;  /* 0xffffffe502e47547 */ /* 0x000ff6000b83ffff */
[----:B------:R-:W-:Y:S01]  /*1b50*/  BAR.SYNC.DEFER_BLOCKING 0x0 ;  /* 0x0000000000007b1d */ /* 0x000fe20000010000 */
[----:B------:R-:W-:-:S05]  /*1b60*/  UIADD3 UR5, UPT, UPT, UR5, 0x200, URZ ;  /* 0x0000020005057890 */ /* 0x000fca000fffe0ff */
[----:B------:R-:W-:Y:S07]  /*1b70*/  BRA.U UP1, `(.L_x_41) ;  /* 0xffffffe501947547 */ /* 0x000fee000b83ffff */
.L_x_18:
[----:B-----5:R-:W-:Y:S01]  /*1b80*/  STG.E.128 desc[UR12][R16.64], R8 ;  /* 0x0000000810007986 */ /* 0x020fe2000c101d0c */
[----:B------:R-:W-:Y:S05]  /*1b90*/  EXIT ;  /* 0x000000000000794d */ /* 0x000fea0003800000 */
        .weak           $__internal_1_$__cuda_sm20_div_rn_f64_full
        .type           $__internal_1_$__cuda_sm20_div_rn_f64_full,@function
        .size           $__internal_1_$__cuda_sm20_div_rn_f64_full,($__internal_2_$__cuda_sm20_sqrt_rn_f32_slowpath - $__internal_1_$__cuda_sm20_div_rn_f64_full)
$__internal_1_$__cuda_sm20_div_rn_f64_full:
[----:B------:R-:W-:Y:S01]  /*1ba0*/  IMAD.MOV.U32 R19, RZ, RZ, R21 ;  /* 0x000000ffff137224 */ /* 0x000fe200078e0015 */
[----:B------:R-:W-:Y:S01]  /*1bb0*/  FSETP.GEU.AND P0, PT, |R23|, 1.469367938527859385e-39, PT ;  /* 0x001000001700780b */ /* 0x000fe20003f0e200 */
[----:B------:R-:W-:Y:S01]  /*1bc0*/  BSSY.RECONVERGENT B2, `(.L_x_42) ;  /* 0x0000057000027945 */ /* 0x000fe20003800200 */
[----:B------:R-:W-:Y:S02]  /*1bd0*/  MOV R18, R20 ;  /* 0x0000001400127202 */ /* 0x000fe40000000f00 */
[----:B------:R-:W-:Y:S02]  /*1be0*/  FSETP.GEU.AND P2, PT, |R19|, 1.469367938527859385e-39, PT ;  /* 0x001000001300780b */ /* 0x000fe40003f4e200 */
[----:B------:R-:W-:Y:S02]  /*1bf0*/  LOP3.LUT R20, R23, 0x800fffff, RZ, 0xc0, !PT ;  /* 0x800fffff17147812 */ /* 0x000fe400078ec0ff */
[----:B------:R-:W-:Y:S02]  /*1c00*/  LOP3.LUT R34, R19, 0x7ff00000, RZ, 0xc0, !PT ;  /* 0x7ff0000013227812 */ /* 0x000fe400078ec0ff */
[----:B------:R-:W-:-:S02]  /*1c10*/  LOP3.LUT R21, R20, 0x3ff00000, RZ, 0xfc, !PT ;  /* 0x3ff0000014157812 */ /* 0x000fc400078efcff */
[----:B------:R-:W-:Y:S01]  /*1c20*/  MOV R20, R22 ;  /* 0x0000001600147202 */ /* 0x000fe20000000f00 */
[----:B------:R-:W-:Y:S01]  /*1c30*/  @!P0 DMUL R20, R22, 8.98846567431157953865e+307 ;  /* 0x7fe0000016148828 */ /* 0x000fe20000000000 */
[C---:B------:R-:W-:Y:S02]  /*1c40*/  LOP3.LUT R37, R23.reuse, 0x7ff00000, RZ, 0xc0, !PT ;  /* 0x7ff0000017257812 */ /* 0x040fe400078ec0ff */
[----:B------:R-:W-:Y:S02]  /*1c50*/  MOV R35, 0x1ca00000 ;  /* 0x1ca0000000237802 */ /* 0x000fe40000000f00 */
[----:B------:R-:W-:Y:S01]  /*1c60*/  @!P2 LOP3.LUT R25, R23, 0x7ff00000, RZ, 0xc0, !PT ;  /* 0x7ff000001719a812 */ /* 0x000fe200078ec0ff */
[----:B------:R-:W0:Y:S01]  /*1c70*/  MUFU.RCP64H R27, R21 ;  /* 0x00000015001b7308 */ /* 0x000e220000001800 */
[C---:B------:R-:W-:Y:S02]  /*1c80*/  ISETP.GE.U32.AND P1, PT, R34.reuse, R37, PT ;  /* 0x000000252200720c */ /* 0x040fe40003f26070 */
[----:B------:R-:W-:-:S02]  /*1c90*/  @!P2 ISETP.GE.U32.AND P3, PT, R34, R25, PT ;  /* 0x000000192200a20c */ /* 0x000fc40003f66070 */
[C---:B------:R-:W-:Y:S02]  /*1ca0*/  SEL R25, R35.reuse, 0x63400000, !P1 ;  /* 0x6340000023197807 */ /* 0x040fe40004800000 */
[----:B------:R-:W-:Y:S02]  /*1cb0*/  @!P2 SEL R29, R35, 0x63400000, !P3 ;  /* 0x63400000231da807 */ /* 0x000fe40005800000 */
[--C-:B------:R-:W-:Y:S02]  /*1cc0*/  LOP3.LUT R25, R25, 0x800fffff, R19.reuse, 0xf8, !PT ;  /* 0x800fffff19197812 */ /* 0x100fe400078ef813 */
[----:B------:R-:W-:Y:S02]  /*1cd0*/  @!P2 LOP3.LUT R29, R29, 0x80000000, R19, 0xf8, !PT ;  /* 0x800000001d1da812 */ /* 0x000fe400078ef813 */
[----:B------:R-:W-:Y:S02]  /*1ce0*/  MOV R24, R18 ;  /* 0x0000001200187202 */ /* 0x000fe40000000f00 */
[----:B------:R-:W-:-:S02]  /*1cf0*/  @!P2 LOP3.LUT R29, R29, 0x100000, RZ, 0xfc, !PT ;  /* 0x001000001d1da812 */ /* 0x000fc400078efcff */
[----:B------:R-:W-:Y:S02]  /*1d00*/  @!P2 MOV R28, RZ ;  /* 0x000000ff001ca202 */ /* 0x000fe40000000f00 */
[----:B------:R-:W-:Y:S02]  /*1d10*/  MOV R26, 0x1 ;  /* 0x00000001001a7802 */ /* 0x000fe40000000f00 */
[----:B------:R-:W-:Y:S02]  /*1d20*/  @!P0 LOP3.LUT R37, R21, 0x7ff00000, RZ, 0xc0, !PT ;  /* 0x7ff0000015258812 */ /* 0x000fe400078ec0ff */
[----:B------:R-:W-:Y:S02]  /*1d30*/  @!P2 DFMA R24, R24, 2, -R28 ;  /* 0x400000001818a82b */ /* 0x000fe4000000081c */
[----:B0-----:R-:W-:-:S08]  /*1d40*/  DFMA R28, R26, -R20, 1 ;  /* 0x3ff000001a1c742b */ /* 0x001fd00000000814 */
[----:B------:R-:W-:-:S08]  /*1d50*/  DFMA R28, R28, R28, R28 ;  /* 0x0000001c1c1c722b */ /* 0x000fd0000000001c */
[----:B------:R-:W-:-:S08]  /*1d60*/  DFMA R28, R26, R28, R26 ;  /* 0x0000001c1a1c722b */ /* 0x000fd0000000001a */
[----:B------:R-:W-:-:S08]  /*1d70*/  DFMA R26, R28, -R20, 1 ;  /* 0x3ff000001c1a742b */ /* 0x000fd00000000814 */
[----:B------:R-:W-:-:S08]  /*1d80*/  DFMA R26, R28, R26, R28 ;  /* 0x0000001a1c1a722b */ /* 0x000fd0000000001c */
[----:B------:R-:W-:-:S08]  /*1d90*/  DMUL R28, R26, R24 ;  /* 0x000000181a1c7228 */ /* 0x000fd00000000000 */
[----:B------:R-:W-:-:S08]  /*1da0*/  DFMA R30, R28, -R20, R24 ;  /* 0x800000141c1e722b */ /* 0x000fd00000000018 */
[----:B------:R-:W-:Y:S01]  /*1db0*/  DFMA R30, R26, R30, R28 ;  /* 0x0000001e1a1e722b */ /* 0x000fe2000000001c */
[----:B------:R-:W-:Y:S01]  /*1dc0*/  IMAD.MOV.U32 R28, RZ, RZ, R34 ;  /* 0x000000ffff1c7224 */ /* 0x000fe200078e0022 */
[----:B------:R-:W-:-:S04]  /*1dd0*/  @!P2 LOP3.LUT R28, R25, 0x7ff00000, RZ, 0xc0, !PT ;  /* 0x7ff00000191ca812 */ /* 0x000fc800078ec0ff */
[----:B------:R-:W-:-:S04]  /*1de0*/  IADD3 R26, PT, PT, R28, -0x1, RZ ;  /* 0xffffffff1c1a7810 */ /* 0x000fc80007ffe0ff */
[----:B------:R-:W-:Y:S02]  /*1df0*/  ISETP.GT.U32.AND P0, PT, R26, 0x7feffffe, PT ;  /* 0x7feffffe1a00780c */ /* 0x000fe40003f04070 */
[----:B------:R-:W-:-:S04]  /*1e00*/  IADD3 R26, PT, PT, R37, -0x1, RZ ;  /* 0xffffffff251a7810 */ /* 0x000fc80007ffe0ff */
[----:B------:R-:W-:-:S13]  /*1e10*/  ISETP.GT.U32.OR P0, PT, R26, 0x7feffffe, P0 ;  /* 0x7feffffe1a00780c */ /* 0x000fda0000704470 */
[----:B------:R-:W-:Y:S05]  /*1e20*/  @P0 BRA `(.L_x_43) ;  /* 0x00000000006c0947 */ /* 0x000fea0003800000 */
[----:B------:R-:W-:-:S04]  /*1e30*/  LOP3.LUT R19, R23, 0x7ff00000, RZ, 0xc0, !PT ;  /* 0x7ff0000017137812 */ /* 0x000fc800078ec0ff */
[CC--:B------:R-:W-:Y:S02]  /*1e40*/  VIADDMNMX R18, R34.reuse, -R19.reuse, 0xb9600000, !PT ;  /* 0xb960000022127446 */ /* 0x0c0fe40007800913 */
[----:B------:R-:W-:Y:S02]  /*1e50*/  ISETP.GE.U32.AND P0, PT, R34, R19, PT ;  /* 0x000000132200720c */ /* 0x000fe40003f06070 */
[----:B------:R-:W-:Y:S02]  /*1e60*/  VIMNMX R18, PT, PT, R18, 0x46a00000, PT ;  /* 0x46a0000012127848 */ /* 0x000fe40003fe0100 */
[----:B------:R-:W-:-:S04]  /*1e70*/  SEL R35, R35, 0x63400000, !P0 ;  /* 0x6340000023237807 */ /* 0x000fc80004000000 */
[----:B------:R-:W-:Y:S02]  /*1e80*/  IADD3 R28, PT, PT, -R35, R18, RZ ;  /* 0x00000012231c7210 */ /* 0x000fe40007ffe1ff */
[----:B------:R-:W-:Y:S02]  /*1e90*/  MOV R18, RZ ;  /* 0x000000ff00127202 */ /* 0x000fe40000000f00 */
[----:B------:R-:W-:-:S06]  /*1ea0*/  IADD3 R19, PT, PT, R28, 0x7fe00000, RZ ;  /* 0x7fe000001c137810 */ /* 0x000fcc0007ffe0ff */
[----:B------:R-:W-:-:S10]  /*1eb0*/  DMUL R26, R30, R18 ;  /* 0x000000121e1a7228 */ /* 0x000fd40000000000 */
[----:B------:R-:W-:-:S13]  /*1ec0*/  FSETP.GTU.AND P0, PT, |R27|, 1.469367938527859385e-39, PT ;  /* 0x001000001b00780b */ /* 0x000fda0003f0c200 */
[----:B------:R-:W-:Y:S05]  /*1ed0*/  @P0 BRA `(.L_x_44) ;  /* 0x0000000000940947 */ /* 0x000fea0003800000 */
[----:B------:R-:W-:-:S06]  /*1ee0*/  DFMA R20, R30, -R20, R24 ;  /* 0x800000141e14722b */ /* 0x000fcc0000000018 */
[----:B------:R-:W-:-:S04]  /*1ef0*/  IMAD.MOV.U32 R20, RZ, RZ, RZ ;  /* 0x000000ffff147224 */ /* 0x000fc800078e00ff */
[C---:B------:R-:W-:Y:S02]  /*1f00*/  FSETP.NEU.AND P0, PT, R21.reuse, RZ, PT ;  /* 0x000000ff1500720b */ /* 0x040fe40003f0d000 */
[----:B------:R-:W-:-:S04]  /*1f10*/  LOP3.LUT R23, R21, 0x80000000, R23, 0x48, !PT ;  /* 0x8000000015177812 */ /* 0x000fc800078e4817 */
[----:B------:R-:W-:-:S07]  /*1f20*/  LOP3.LUT R21, R23, R19, RZ, 0xfc, !PT ;  /* 0x0000001317157212 */ /* 0x000fce00078efcff */
[----:B------:R-:W-:Y:S05]  /*1f30*/  @!P0 BRA `(.L_x_44) ;  /* 0x00000000007c8947 */ /* 0x000fea0003800000 */
[----:B------:R-:W-:Y:S01]  /*1f40*/  IADD3 R19, PT, PT, -R28, RZ, RZ ;  /* 0x000000ff1c137210 */ /* 0x000fe20007ffe1ff */
[----:B------:R-:W-:Y:S01]  /*1f50*/  DMUL.RP R20, R30, R20 ;  /* 0x000000141e147228 */ /* 0x000fe20000008000 */
[----:B------:R-:W-:-:S06]  /*1f60*/  MOV R18, RZ ;  /* 0x000000ff00127202 */ /* 0x000fcc0000000f00 */
[----:B------:R-:W-:-:S03]  /*1f70*/  DFMA R18, R26, -R18, R30 ;  /* 0x800000121a12722b */ /* 0x000fc6000000001e */
[----:B------:R-:W-:-:S03]  /*1f80*/  LOP3.LUT R23, R21, R23, RZ, 0x3c, !PT ;  /* 0x0000001715177212 */ /* 0x000fc600078e3cff */
[----:B------:R-:W-:-:S04]  /*1f90*/  IADD3 R18, PT, PT, -R28, -0x43300000, RZ ;  /* 0xbcd000001c127810 */ /* 0x000fc80007ffe1ff */
[----:B------:R-:W-:-:S04]  /*1fa0*/  FSETP.NEU.AND P0, PT, |R19|, R18, PT ;  /* 0x000000121300720b */ /* 0x000fc80003f0d200 */
[----:B------:R-:W-:Y:S02]  /*1fb0*/  FSEL R26, R20, R26, !P0 ;  /* 0x0000001a141a7208 */ /* 0x000fe40004000000 */
[----:B------:R-:W-:Y:S01]  /*1fc0*/  FSEL R27, R23, R27, !P0 ;  /* 0x0000001b171b7208 */ /* 0x000fe20004000000 */
[----:B------:R-:W-:Y:S06]  /*1fd0*/  BRA `(.L_x_44) ;  /* 0x0000000000547947 */ /* 0x000fec0003800000 */
.L_x_43:
[----:B------:R-:W-:-:S14]  /*1fe0*/  DSETP.NAN.AND P0, PT, R18, R18, PT ;  /* 0x000000121200722a */ /* 0x000fdc0003f08000 */
[----:B------:R-:W-:Y:S05]  /*1ff0*/  @P0 BRA `(.L_x_45) ;  /* 0x0000000000440947 */ /* 0x000fea0003800000 */
[----:B------:R-:W-:-:S14]  /*2000*/  DSETP.NAN.AND P0, PT, R22, R22, PT ;  /* 0x000000161600722a */ /* 0x000fdc0003f08000 */
[----:B------:R-:W-:Y:S05]  /*2010*/  @P0 BRA `(.L_x_46) ;  /* 0x0000000000300947 */ /* 0x000fea0003800000 */
[----:B------:R-:W-:Y:S02]  /*2020*/  ISETP.NE.AND P0, PT, R28, R37, PT ;  /* 0x000000251c00720c */ /* 0x000fe40003f05270 */
[----:B------:R-:W-:Y:S02]  /*2030*/  MOV R26, 0x0 ;  /* 0x00000000001a7802 */ /* 0x000fe40000000f00 */
[----:B------:R-:W-:-:S09]  /*2040*/  MOV R27, 0xfff80000 ;  /* 0xfff80000001b7802 */ /* 0x000fd20000000f00 */
[----:B------:R-:W-:Y:S05]  /*2050*/  @!P0 BRA `(.L_x_44) ;  /* 0x0000000000348947 */ /* 0x000fea0003800000 */
[----:B------:R-:W-:Y:S02]  /*2060*/  ISETP.NE.AND P0, PT, R28, 0x7ff00000, PT ;  /* 0x7ff000001c00780c */ /* 0x000fe40003f05270 */
[----:B------:R-:W-:Y:S02]  /*2070*/  LOP3.LUT R27, R19, 0x80000000, R23, 0x48, !PT ;  /* 0x80000000131b7812 */ /* 0x000fe400078e4817 */
[----:B------:R-:W-:-:S13]  /*2080*/  ISETP.EQ.OR P0, PT, R37, RZ, !P0 ;  /* 0x000000ff2500720c */ /* 0x000fda0004702670 */
[----:B------:R-:W-:Y:S02]  /*2090*/  @P0 LOP3.LUT R18, R27, 0x7ff00000, RZ, 0xfc, !PT ;  /* 0x7ff000001b120812 */ /* 0x000fe400078efcff */
[----:B------:R-:W-:Y:S01]  /*20a0*/  @!P0 MOV R26, RZ ;  /* 0x000000ff001a8202 */ /* 0x000fe20000000f00 */
[----:B------:R-:W-:Y:S01]  /*20b0*/  @P0 IMAD.MOV.U32 R26, RZ, RZ, RZ ;  /* 0x000000ffff1a0224 */ /* 0x000fe200078e00ff */
[----:B------:R-:W-:Y:S01]  /*20c0*/  @P0 MOV R27, R18 ;  /* 0x00000012001b0202 */ /* 0x000fe20000000f00 */
[----:B------:R-:W-:Y:S06]  /*20d0*/  BRA `(.L_x_44) ;  /* 0x0000000000147947 */ /* 0x000fec0003800000 */
.L_x_46:
[----:B------:R-:W-:Y:S02]  /*20e0*/  LOP3.LUT R27, R23, 0x80000, RZ, 0xfc, !PT ;  /* 0x00080000171b7812 */ /* 0x000fe400078efcff */
[----:B------:R-:W-:Y:S01]  /*20f0*/  MOV R26, R22 ;  /* 0x00000016001a7202 */ /* 0x000fe20000000f00 */
[----:B------:R-:W-:Y:S06]  /*2100*/  BRA `(.L_x_44) ;  /* 0x0000000000087947 */ /* 0x000fec0003800000 */
.L_x_45:
[----:B------:R-:W-:Y:S02]  /*2110*/  LOP3.LUT R27, R19, 0x80000, RZ, 0xfc, !PT ;  /* 0x00080000131b7812 */ /* 0x000fe400078efcff */
[----:B------:R-:W-:-:S07]  /*2120*/  MOV R26, R18 ;  /* 0x00000012001a7202 */ /* 0x000fce0000000f00 */
.L_x_44:
[----:B------:R-:W-:Y:S05]  /*2130*/  BSYNC.RECONVERGENT B2 ;  /* 0x0000000000027941 */ /* 0x000fea0003800200 */
.L_x_42:
[----:B------:R-:W-:Y:S01]  /*2140*/  HFMA2 R19, -RZ, RZ, 0, 0 ;  /* 0x00000000ff137431 */ /* 0x000fe200000001ff */
[----:B------:R-:W-:-:S04]  /*2150*/  MOV R18, R0 ;  /* 0x0000000000127202 */ /* 0x000fc80000000f00 */
[----:B------:R-:W-:Y:S05]  /*2160*/  RET.REL.NODEC R18 `(_Z16calculate_forcesP6float4S0_S0_Pfi) ;  /* 0xffffffdc12a47950 */ /* 0x000fea0003c3ffff */
        .weak           $__internal_2_$__cuda_sm20_sqrt_rn_f32_slowpath
        .type           $__internal_2_$__cuda_sm20_sqrt_rn_f32_slowpath,@function
        .size           $__internal_2_$__cuda_sm20_sqrt_rn_f32_slowpath,($__internal_3_$__cuda_sm3x_div_rn_noftz_f32_slowpath - $__internal_2_$__cuda_sm20_sqrt_rn_f32_slowpath)
$__internal_2_$__cuda_sm20_sqrt_rn_f32_slowpath:
[----:B------:R-:W-:-:S13]  /*2170*/  LOP3.LUT P0, RZ, R19, 0x7fffffff, RZ, 0xc0, !PT ;  /* 0x7fffffff13ff7812 */ /* 0x000fda000780c0ff */
[----:B------:R-:W-:Y:S01]  /*2180*/  @!P0 IMAD.MOV.U32 R18, RZ, RZ, R19 ;  /* 0x000000ffff128224 */ /* 0x000fe200078e0013 */
[----:B------:R-:W-:Y:S06]  /*2190*/  @!P0 BRA `(.L_x_47) ;  /* 0x0000000000448947 */ /* 0x000fec0003800000 */
[----:B------:R-:W-:Y:S02]  /*21a0*/  FSETP.GEU.FTZ.AND P0, PT, R19, RZ, PT ;  /* 0x000000ff1300720b */ /* 0x000fe40003f1e000 */
[----:B------:R-:W-:-:S11]  /*21b0*/  MOV R0, R19 ;  /* 0x0000001300007202 */ /* 0x000fd60000000f00 */
[----:B------:R-:W-:Y:S01]  /*21c0*/  @!P0 MOV R18, 0x7fffffff ;  /* 0x7fffffff00128802 */ /* 0x000fe20000000f00 */
[----:B------:R-:W-:Y:S06]  /*21d0*/  @!P0 BRA `(.L_x_47) ;  /* 0x0000000000348947 */ /* 0x000fec0003800000 */
[----:B------:R-:W-:-:S13]  /*21e0*/  FSETP.GTU.FTZ.AND P0, PT, |R0|, +INF , PT ;  /* 0x7f8000000000780b */ /* 0x000fda0003f1c200 */
[----:B------:R-:W-:Y:S01]  /*21f0*/  @P0 FADD.FTZ R18, R0, 1 ;  /* 0x3f80000000120421 */ /* 0x000fe20000010000 */
[----:B------:R-:W-:Y:S06]  /*2200*/  @P0 BRA `(.L_x_47) ;  /* 0x0000000000280947 */ /* 0x000fec0003800000 */
[----:B------:R-:W-:-:S13]  /*2210*/  FSETP.NEU.FTZ.AND P0, PT, |R0|, +INF , PT ;  /* 0x7f8000000000780b */ /* 0x000fda0003f1d200 */
[----:B------:R-:W-:-:S04]  /*2220*/  @P0 FFMA R19, R0, 1.84467440737095516160e+19, RZ ;  /* 0x5f80000000130823 */ /* 0x000fc800000000ff */
[----:B------:R-:W0:Y:S02]  /*2230*/  @P0 MUFU.RSQ R18, R19 ;  /* 0x0000001300120308 */ /* 0x000e240000001400 */
[----:B0-----:R-:W-:Y:S01]  /*2240*/  @P0 FMUL.FTZ R20, R19, R18 ;  /* 0x0000001213140220 */ /* 0x001fe20000410000 */
[----:B------:R-:W-:Y:S01]  /*2250*/  @P0 FMUL.FTZ R22, R18, 0.5 ;  /* 0x3f00000012160820 */ /* 0x000fe20000410000 */
[----:B------:R-:W-:Y:S02]  /*2260*/  @!P0 MOV R18, R0 ;  /* 0x0000000000128202 */ /* 0x000fe40000000f00 */
[----:B------:R-:W-:-:S04]  /*2270*/  @P0 FADD.FTZ R21, -R20, -RZ ;  /* 0x800000ff14150221 */ /* 0x000fc80000010100 */
[----:B------:R-:W-:-:S04]  /*2280*/  @P0 FFMA R21, R20, R21, R19 ;  /* 0x0000001514150223 */ /* 0x000fc80000000013 */
[----:B------:R-:W-:-:S04]  /*2290*/  @P0 FFMA R21, R21, R22, R20 ;  /* 0x0000001615150223 */ /* 0x000fc80000000014 */
[----:B------:R-:W-:-:S07]  /*22a0*/  @P0 FMUL.FTZ R18, R21, 2.3283064365386962891e-10 ;  /* 0x2f80000015120820 */ /* 0x000fce0000410000 */
.L_x_47:
[----:B------:R-:W-:Y:S01]  /*22b0*/  MOV R0, R18 ;  /* 0x0000001200007202 */ /* 0x000fe20000000f00 */
[----:B------:R-:W-:Y:S01]  /*22c0*/  IMAD.MOV.U32 R19, RZ, RZ, 0x0 ;  /* 0x00000000ff137424 */ /* 0x000fe200078e00ff */
[----:B------:R-:W-:-:S04]  /*22d0*/  MOV R18, R23 ;  /* 0x0000001700127202 */ /* 0x000fc80000000f00 */
[----:B------:R-:W-:Y:S05]  /*22e0*/  RET.REL.NODEC R18 `(_Z16calculate_forcesP6float4S0_S0_Pfi) ;  /* 0xffffffdc12447950 */ /* 0x000fea0003c3ffff */
        .weak           $__internal_3_$__cuda_sm3x_div_rn_noftz_f32_slowpath
        .type           $__internal_3_$__cuda_sm3x_div_rn_noftz_f32_slowpath,@function
        .size           $__internal_3_$__cuda_sm3x_div_rn_noftz_f32_slowpath,(.L_x_63 - $__internal_3_$__cuda_sm3x_div_rn_noftz_f32_slowpath)
$__internal_3_$__cuda_sm3x_div_rn_noftz_f32_slowpath:
[----:B------:R-:W-:Y:S01]  /*22f0*/  SHF.R.U32.HI R21, RZ, 0x17, R33 ;  /* 0x00000017ff157819 */ /* 0x000fe20000011621 */
[----:B------:R-:W-:Y:S01]  /*2300*/  BSSY.RECONVERGENT B2, `(.L_x_48) ;  /* 0x0000063000027945 */ /* 0x000fe20003800200 */
[----:B------:R-:W-:Y:S02]  /*2310*/  SHF.R.U32.HI R19, RZ, 0x17, R0 ;  /* 0x00000017ff137819 */ /* 0x000fe40000011600 */
[----:B------:R-:W-:Y:S02]  /*2320*/  LOP3.LUT R21, R21, 0xff, RZ, 0xc0, !PT ;  /* 0x000000ff15157812 */ /* 0x000fe400078ec0ff */
[----:B------:R-:W-:Y:S02]  /*2330*/  LOP3.LUT R26, R19, 0xff, RZ, 0xc0, !PT ;  /* 0x000000ff131a7812 */ /* 0x000fe400078ec0ff */
[----:B------:R-:W-:Y:S02]  /*2340*/  IADD3 R24, PT, PT, R21, -0x1, RZ ;  /* 0xffffffff15187810 */ /* 0x000fe40007ffe0ff */
[----:B------:R-:W-:-:S02]  /*2350*/  IADD3 R22, PT, PT, R26, -0x1, RZ ;  /* 0xffffffff1a167810 */ /* 0x000fc40007ffe0ff */
[----:B------:R-:W-:Y:S02]  /*2360*/  ISETP.GT.U32.AND P0, PT, R24, 0xfd, PT ;  /* 0x000000fd1800780c */ /* 0x000fe40003f04070 */
[----:B------:R-:W-:Y:S02]  /*2370*/  MOV R23, R33 ;  /* 0x0000002100177202 */ /* 0x000fe40000000f00 */
[----:B------:R-:W-:-:S13]  /*2380*/  ISETP.GT.U32.OR P0, PT, R22, 0xfd, P0 ;  /* 0x000000fd1600780c */ /* 0x000fda0000704470 */
[----:B------:R-:W-:Y:S01]  /*2390*/  @!P0 MOV R19, RZ ;  /* 0x000000ff00138202 */ /* 0x000fe20000000f00 */
        /* <DEDUP_REMOVED lines=17> */
[----:B------:R-:W-:Y:S02]  /*24b0*/  ISETP.GE.AND P0, PT, R22, RZ, PT ;  /* 0x000000ff1600720c */ /* 0x000fe40003f06270 */
[----:B------:R-:W-:-:S11]  /*24c0*/  ISETP.GE.AND P1, PT, R24, RZ, PT ;  /* 0x000000ff1800720c */ /* 0x000fd60003f26270 */
[----:B------:R-:W-:Y:S01]  /*24d0*/  @P0 MOV R19, RZ ;  /* 0x000000ff00130202 */ /* 0x000fe20000000f00 */
[----:B------:R-:W-:Y:S02]  /*24e0*/  @!P0 IMAD.MOV.U32 R19, RZ, RZ, -0x40 ;  /* 0xffffffc0ff138424 */ /* 0x000fe400078e00ff */
[----:B------:R-:W-:Y:S01]  /*24f0*/  @!P0 FFMA R0, R0, 1.84467440737095516160e+19, RZ ;  /* 0x5f80000000008823 */ /* 0x000fe200000000ff */
[----:B------:R-:W-:Y:S02]  /*2500*/  @!P1 FFMA R23, R33, 1.84467440737095516160e+19, RZ ;  /* 0x5f80000021179823 */ /* 0x000fe400000000ff */
[----:B------:R-:W-:-:S07]  /*2510*/  @!P1 IADD3 R19, PT, PT, R19, 0x40, RZ ;  /* 0x0000004013139810 */ /* 0x000fce0007ffe0ff */
.L_x_49:
[----:B------:R-:W-:Y:S01]  /*2520*/  LEA R22, R21, 0xc0800000, 0x17 ;  /* 0xc080000015167811 */ /* 0x000fe200078eb8ff */
[----:B------:R-:W-:Y:S03]  /*2530*/  BSSY.RECONVERGENT B3, `(.L_x_54) ;  /* 0x0000036000037945 */ /* 0x000fe60003800200 */
[----:B------:R-:W-:Y:S02]  /*2540*/  IADD3 R24, PT, PT, -R22, R23, RZ ;  /* 0x0000001716187210 */ /* 0x000fe40007ffe1ff */
[----:B------:R-:W-:Y:S02]  /*2550*/  IADD3 R22, PT, PT, R26, -0x7f, RZ ;  /* 0xffffff811a167810 */ /* 0x000fe40007ffe0ff */
[----:B------:R-:W0:Y:S01]  /*2560*/  MUFU.RCP R23, R24 ;  /* 0x0000001800177308 */ /* 0x000e220000001000 */
[----:B------:R-:W-:Y:S02]  /*2570*/  FADD.FTZ R25, -R24, -RZ ;  /* 0x800000ff18197221 */ /* 0x000fe40000010100 */
[C---:B------:R-:W-:Y:S01]  /*2580*/  IMAD R0, R22.reuse, -0x800000, R0 ;  /* 0xff80000016007824 */ /* 0x040fe200078e0200 */
[----:B------:R-:W-:-:S04]  /*2590*/  IADD3 R22, PT, PT, R22, 0x7f, -R21 ;  /* 0x0000007f16167810 */ /* 0x000fc80007ffe815 */
[----:B------:R-:W-:Y:S01]  /*25a0*/  IADD3 R22, PT, PT, R22, R19, RZ ;  /* 0x0000001316167210 */ /* 0x000fe20007ffe0ff */
[----:B0-----:R-:W-:-:S04]  /*25b0*/  FFMA R26, R23, R25, 1 ;  /* 0x3f800000171a7423 */ /* 0x001fc80000000019 */
[----:B------:R-:W-:-:S04]  /*25c0*/  FFMA R23, R23, R26, R23 ;  /* 0x0000001a17177223 */ /* 0x000fc80000000017 */
[----:B------:R-:W-:-:S04]  /*25d0*/  FFMA R26, R0, R23, RZ ;  /* 0x00000017001a7223 */ /* 0x000fc800000000ff */
[----:B------:R-:W-:-:S04]  /*25e0*/  FFMA R27, R25, R26, R0 ;  /* 0x0000001a191b7223 */ /* 0x000fc80000000000 */
[----:B------:R-:W-:-:S04]  /*25f0*/  FFMA R26, R23, R27, R26 ;  /* 0x0000001b171a7223 */ /* 0x000fc8000000001a */
[----:B------:R-:W-:-:S04]  /*2600*/  FFMA R25, R25, R26, R0 ;  /* 0x0000001a19197223 */ /* 0x000fc80000000000 */
[----:B------:R-:W-:-:S05]  /*2610*/  FFMA R0, R23, R25, R26 ;  /* 0x0000001917007223 */ /* 0x000fca000000001a */
[----:B------:R-:W-:-:S04]  /*2620*/  SHF.R.U32.HI R21, RZ, 0x17, R0 ;  /* 0x00000017ff157819 */ /* 0x000fc80000011600 */
[----:B------:R-:W-:-:S04]  /*2630*/  LOP3.LUT R21, R21, 0xff, RZ, 0xc0, !PT ;  /* 0x000000ff15157812 */ /* 0x000fc800078ec0ff */
[----:B------:R-:W-:-:S05]  /*2640*/  IADD3 R27, PT, PT, R21, R22, RZ ;  /* 0x00000016151b7210 */ /* 0x000fca0007ffe0ff */
[----:B------:R-:W-:-:S05]  /*2650*/  VIADD R19, R27, 0xffffffff ;  /* 0xffffffff1b137836 */ /* 0x000fca0000000000 */
        /* <DEDUP_REMOVED lines=10> */
[----:B------:R-:W-:Y:S01]  /*2700*/  IADD3 R24, PT, PT, R27, 0x20, RZ ;  /* 0x000000201b187810 */ /* 0x000fe20007ffe0ff */
[-CC-:B------:R-:W-:Y:S01]  /*2710*/  FFMA.RM R22, R23, R25.reuse, R26.reuse ;  /* 0x0000001917167223 */ /* 0x180fe2000000401a */
[----:B------:R-:W-:Y:S02]  /*2720*/  ISETP.NE.AND P2, PT, R27, RZ, PT ;  /* 0x000000ff1b00720c */ /* 0x000fe40003f45270 */
[----:B------:R-:W-:Y:S01]  /*2730*/  LOP3.LUT R21, R19, 0x7fffff, RZ, 0xc0, !PT ;  /* 0x007fffff13157812 */ /* 0x000fe200078ec0ff */
[----:B------:R-:W-:Y:S01]  /*2740*/  FFMA.RP R19, R23, R25, R26 ;  /* 0x0000001917137223 */ /* 0x000fe2000000801a */
[----:B------:R-:W-:Y:S02]  /*2750*/  ISETP.NE.AND P1, PT, R27, RZ, PT ;  /* 0x000000ff1b00720c */ /* 0x000fe40003f25270 */
[----:B------:R-:W-:Y:S02]  /*2760*/  LOP3.LUT R21, R21, 0x800000, RZ, 0xfc, !PT ;  /* 0x0080000015157812 */ /* 0x000fe400078efcff */
[----:B------:R-:W-:-:S02]  /*2770*/  IADD3 R23, PT, PT, -R27, RZ, RZ ;  /* 0x000000ff1b177210 */ /* 0x000fc40007ffe1ff */
[----:B------:R-:W-:Y:S02]  /*2780*/  SHF.L.U32 R24, R21, R24, RZ ;  /* 0x0000001815187219 */ /* 0x000fe400000006ff */
[----:B------:R-:W-:Y:S02]  /*2790*/  FSETP.NEU.FTZ.AND P0, PT, R19, R22, PT ;  /* 0x000000161300720b */ /* 0x000fe40003f1d000 */
[----:B------:R-:W-:Y:S02]  /*27a0*/  SEL R22, R23, RZ, P2 ;  /* 0x000000ff17167207 */ /* 0x000fe40001000000 */
[----:B------:R-:W-:Y:S02]  /*27b0*/  ISETP.NE.AND P1, PT, R24, RZ, P1 ;  /* 0x000000ff1800720c */ /* 0x000fe40000f25270 */
[----:B------:R-:W-:Y:S02]  /*27c0*/  SHF.R.U32.HI R22, RZ, R22, R21 ;  /* 0x00000016ff167219 */ /* 0x000fe40000011615 */
[----:B------:R-:W-:-:S02]  /*27d0*/  PLOP3.LUT P0, PT, P0, P1, PT, 0xf8, 0x8f ;  /* 0x00000000008f781c */ /* 0x000fc40000703f70 */
[----:B------:R-:W-:Y:S02]  /*27e0*/  SHF.R.U32.HI R24, RZ, 0x1, R22 ;  /* 0x00000001ff187819 */ /* 0x000fe40000011616 */
[----:B------:R-:W-:-:S04]  /*27f0*/  SEL R19, RZ, 0x1, !P0 ;  /* 0x00000001ff137807 */ /* 0x000fc80004000000 */
[----:B------:R-:W-:-:S04]  /*2800*/  LOP3.LUT R19, R19, 0x1, R24, 0xf8, !PT ;  /* 0x0000000113137812 */ /* 0x000fc800078ef818 */
[----:B------:R-:W-:-:S04]  /*2810*/  LOP3.LUT R19, R19, R22, RZ, 0xc0, !PT ;  /* 0x0000001613137212 */ /* 0x000fc800078ec0ff */
[----:B------:R-:W-:-:S04]  /*2820*/  IADD3 R19, PT, PT, R24, R19, RZ ;  /* 0x0000001318137210 */ /* 0x000fc80007ffe0ff */
[----:B------:R-:W-:Y:S01]  /*2830*/  LOP3.LUT R0, R19, R0, RZ, 0xfc, !PT ;  /* 0x0000000013007212 */ /* 0x000fe200078efcff */
[----:B------:R-:W-:Y:S06]  /*2840*/  BRA `(.L_x_57) ;  /* 0x0000000000107947 */ /* 0x000fec0003800000 */
.L_x_56:
[----:B------:R-:W-:-:S04]  /*2850*/  LOP3.LUT R0, R0, 0x80000000, RZ, 0xc0, !PT ;  /* 0x8000000000007812 */ /* 0x000fc800078ec0ff */
[----:B------:R-:W-:Y:S01]  /*2860*/  LOP3.LUT R0, R0, 0x7f800000, RZ, 0xfc, !PT ;  /* 0x7f80000000007812 */ /* 0x000fe200078efcff */
[----:B------:R-:W-:Y:S06]  /*2870*/  BRA `(.L_x_57) ;  /* 0x0000000000047947 */ /* 0x000fec0003800000 */
.L_x_55:
[----:B------:R-:W-:-:S07]  /*2880*/  LEA R0, R22, R0, 0x17 ;  /* 0x0000000016007211 */ /* 0x000fce00078eb8ff */
.L_x_57:
[----:B------:R-:W-:Y:S05]  /*2890*/  BSYNC.RECONVERGENT B3 ;  /* 0x0000000000037941 */ /* 0x000fea0003800200 */
.L_x_54:
[----:B------:R-:W-:Y:S05]  /*28a0*/  BRA `(.L_x_58) ;  /* 0x0000000000207947 */ /* 0x000fea0003800000 */
.L_x_53:
[----:B------:R-:W-:-:S04]  /*28b0*/  LOP3.LUT R0, R23, 0x80000000, R0, 0x48, !PT ;  /* 0x8000000017007812 */ /* 0x000fc800078e4800 */
[----:B------:R-:W-:Y:S01]  /*28c0*/  LOP3.LUT R0, R0, 0x7f800000, RZ, 0xfc, !PT ;  /* 0x7f80000000007812 */ /* 0x000fe200078efcff */
[----:B------:R-:W-:Y:S06]  /*28d0*/  BRA `(.L_x_58) ;  /* 0x0000000000147947 */ /* 0x000fec0003800000 */
.L_x_52:
[----:B------:R-:W-:Y:S01]  /*28e0*/  LOP3.LUT R0, R23, 0x80000000, R0, 0x48, !PT ;  /* 0x8000000017007812 */ /* 0x000fe200078e4800 */
[----:B------:R-:W-:Y:S06]  /*28f0*/  BRA `(.L_x_58) ;  /* 0x00000000000c7947 */ /* 0x000fec0003800000 */
.L_x_51:
[----:B------:R-:W0:Y:S01]  /*2900*/  MUFU.RSQ R0, -QNAN ;  /* 0xffc0000000007908 */ /* 0x000e220000001400 */
[----:B------:R-:W-:Y:S05]  /*2910*/  BRA `(.L_x_58) ;  /* 0x0000000000047947 */ /* 0x000fea0003800000 */
.L_x_50:
[----:B------:R-:W-:-:S07]  /*2920*/  FADD.FTZ R0, R0, R33 ;  /* 0x0000002100007221 */ /* 0x000fce0000010000 */
.L_x_58:
[----:B------:R-:W-:Y:S05]  /*2930*/  BSYNC.RECONVERGENT B2 ;  /* 0x0000000000027941 */ /* 0x000fea0003800200 */
.L_x_48:
[----:B------:R-:W-:-:S04]  /*2940*/  HFMA2 R21, -RZ, RZ, 0, 0 ;  /* 0x00000000ff157431 */ /* 0x000fc800000001ff */
[----:B0-----:R-:W-:Y:S05]  /*2950*/  RET.REL.NODEC R20 `(_Z16calculate_forcesP6float4S0_S0_Pfi) ;  /* 0xffffffd414a87950 */ /* 0x001fea0003c3ffff */
.L_x_59:
        /* <DEDUP_REMOVED lines=10> */
.L_x_63:


//--------------------- .nv.shared.reserved.0     --------------------------
	.section	.nv.shared.reserved.0,"aw",@nobits
	.weak		__nv_reservedSMEM_offset_0_alias
	.size		__nv_reservedSMEM_offset_0_alias, 0, 64
	.other		__nv_reservedSMEM_offset_0_alias,@"STO_CUDA_RESERVED_SHARED STV_DEFAULT"
__nv_reservedSMEM_offset_0_alias:
	.zero		0
	.zero		64


//--------------------- .nv.shared._Z16calculate_forcesP6float4S0_S0_Pfi --------------------------
	.section	.nv.shared._Z16calculate_forcesP6float4S0_S0_Pfi,"aw",@nobits
	.sectionflags	@""
	.align	16
.nv.shared._Z16calculate_forcesP6float4S0_S0_Pfi:
	.zero		9216


//--------------------- .nv.constant0._Z14move_particlesP6float4S0_S0_Pfi --------------------------
	.section	.nv.constant0._Z14move_particlesP6float4S0_S0_Pfi,"a",@progbits
	.sectionflags	@""
	.align	4
.nv.constant0._Z14move_particlesP6float4S0_S0_Pfi:
	.zero		932


//--------------------- .nv.constant0._Z16calculate_forcesP6float4S0_S0_Pfi --------------------------
	.section	.nv.constant0._Z16calculate_forcesP6float4S0_S0_Pfi,"a",@progbits
	.sectionflags	@""
	.align	4
.nv.constant0._Z16calculate_forcesP6float4S0_S0_Pfi:
	.zero		932


//--------------------- SYMBOLS --------------------------

	.type		.nv.reservedSmem.offset0,@object
	.size		.nv.reservedSmem.offset0,0x4
	.type		.nv.reservedSmem.cap,@object
	.size		.nv.reservedSmem.cap,0x4
